	.target	sm_100a

	.elftype	@"ET_EXEC"


//--------------------- .note.nv.tkinfo           --------------------------
	.section	.note.nv.tkinfo,"",@"SHT_NOTE"
	.sectionflags	@"SHF_NOTE_NV_TKINFO"
	.tkinfo
        /*0018*/ 	.word	0x00000081
        /*0030*/ 	.string	""
        /*0030*/ 	.string	"ptxas-blackwell"
        /*0030*/ 	.string	"Cuda compilation tools, release 12.9, V12.9.86"
        /*0030*/ 	.string	"Build cuda_12.9.r12.9/compiler.36037853_0"
        /*0030*/ 	.string	"-v  -suppress-debug-info  -lineinfo  -arch sm_100a "



//--------------------- .note.nv.cuver            --------------------------
	.section	.note.nv.cuver,"",@"SHT_NOTE"
	.sectionflags	@"SHF_NOTE_NV_CUVER"
        /*0018*/ 	.short	0x0001
        /*001a*/ 	.short	0x0064
        /*001c*/ 	.short	0x0001
        /*001e*/ 	.short	0x0000
        /*0020*/ 	.short	0x0001
        /*0022*/ 	.short	0x0000


//--------------------- .nv.info                  --------------------------
	.section	.nv.info,"",@"SHT_CUDA_INFO"
	.align	4


	//----- nvinfo : EIATTR_REGCOUNT
	.align		4
        /*0000*/ 	.byte	0x04, 0x2f
        /*0002*/ 	.short	(.L_4 - .L_3)
	.align		4
.L_3:
        /*0004*/ 	.word	index@(gluon_tcgen05)
        /*0008*/ 	.word	0x00000027


	//----- nvinfo : EIATTR_FRAME_SIZE
	.align		4
.L_4:
        /*000c*/ 	.byte	0x04, 0x11
        /*000e*/ 	.short	(.L_6 - .L_5)
	.align		4
.L_5:
        /*0010*/ 	.word	index@($__internal_2_$__cuda_sm10x_tcgen05_guardrail_trap_unallocated_columns_being_dealloced)
        /*0014*/ 	.word	0x00000000


	//----- nvinfo : EIATTR_FRAME_SIZE
	.align		4
.L_6:
        /*0018*/ 	.byte	0x04, 0x11
        /*001a*/ 	.short	(.L_8 - .L_7)
	.align		4
.L_7:
        /*001c*/ 	.word	index@($__internal_1_$__cuda_sm10x_tcgen05_guardrail_trap_phase_invalid_during_alloc)
        /*0020*/ 	.word	0x00000000


	//----- nvinfo : EIATTR_FRAME_SIZE
	.align		4
.L_8:
        /*0024*/ 	.byte	0x04, 0x11
        /*0026*/ 	.short	(.L_10 - .L_9)
	.align		4
.L_9:
        /*0028*/ 	.word	index@($__internal_0_$__cuda_sm10x_tcgen05_guardrail_trap_col_being_dealloced_not_returned_by_alloc)
        /*002c*/ 	.word	0x00000000


	//----- nvinfo : EIATTR_FRAME_SIZE
	.align		4
.L_10:
        /*0030*/ 	.byte	0x04, 0x11
        /*0032*/ 	.short	(.L_12 - .L_11)
	.align		4
.L_11:
        /*0034*/ 	.word	index@(gluon_tcgen05)
        /*0038*/ 	.word	0x00000000


	//----- nvinfo : EIATTR_MIN_STACK_SIZE
	.align		4
.L_12:
        /*003c*/ 	.byte	0x04, 0x12
        /*003e*/ 	.short	(.L_14 - .L_13)
	.align		4
.L_13:
        /*0040*/ 	.word	index@(gluon_tcgen05)
        /*0044*/ 	.word	0x00000000
.L_14:


//--------------------- .nv.info.gluon_tcgen05    --------------------------
	.section	.nv.info.gluon_tcgen05,"",@"SHT_CUDA_INFO"
	.sectionflags	@""
	.align	4


	//----- nvinfo : EIATTR_CUDA_API_VERSION
	.align		4
        /*0000*/ 	.byte	0x04, 0x37
        /*0002*/ 	.short	(.L_16 - .L_15)
.L_15:
        /*0004*/ 	.word	0x00000081


	//----- nvinfo : EIATTR_KPARAM_INFO
	.align		4
.L_16:
        /*0008*/ 	.byte	0x04, 0x17
        /*000a*/ 	.short	(.L_18 - .L_17)
.L_17:
        /*000c*/ 	.word	0x00000000
        /*0010*/ 	.short	0x000a
        /*0012*/ 	.short	0x0048
        /*0014*/ 	.byte	0x00, 0xf4, 0x21, 0x00


	//----- nvinfo : EIATTR_KPARAM_INFO
	.align		4
.L_18:
        /*0018*/ 	.byte	0x04, 0x17
        /*001a*/ 	.short	(.L_20 - .L_19)
.L_19:
        /*001c*/ 	.word	0x00000000
        /*0020*/ 	.short	0x0009
        /*0022*/ 	.short	0x0040
        /*0024*/ 	.byte	0x00, 0xf4, 0x21, 0x00


	//----- nvinfo : EIATTR_KPARAM_INFO
	.align		4
.L_20:
        /*0028*/ 	.byte	0x04, 0x17
        /*002a*/ 	.short	(.L_22 - .L_21)
.L_21:
        /*002c*/ 	.word	0x00000000
        /*0030*/ 	.short	0x0008
        /*0032*/ 	.short	0x0038
        /*0034*/ 	.byte	0x00, 0xf0, 0x21, 0x00


	//----- nvinfo : EIATTR_KPARAM_INFO
	.align		4
.L_22:
        /*0038*/ 	.byte	0x04, 0x17
        /*003a*/ 	.short	(.L_24 - .L_23)
.L_23:
        /*003c*/ 	.word	0x00000000
        /*0040*/ 	.short	0x0007
        /*0042*/ 	.short	0x0030
        /*0044*/ 	.byte	0x00, 0xf0, 0x21, 0x00


	//----- nvinfo : EIATTR_KPARAM_INFO
	.align		4
.L_24:
        /*0048*/ 	.byte	0x04, 0x17
        /*004a*/ 	.short	(.L_26 - .L_25)
.L_25:
        /*004c*/ 	.word	0x00000000
        /*0050*/ 	.short	0x0006
        /*0052*/ 	.short	0x0028
        /*0054*/ 	.byte	0x00, 0xf0, 0x21, 0x00


	//----- nvinfo : EIATTR_KPARAM_INFO
	.align		4
.L_26:
        /*0058*/ 	.byte	0x04, 0x17
        /*005a*/ 	.short	(.L_28 - .L_27)
.L_27:
        /*005c*/ 	.word	0x00000000
        /*0060*/ 	.short	0x0005
        /*0062*/ 	.short	0x0020
        /*0064*/ 	.byte	0x00, 0xf0, 0x11, 0x00


	//----- nvinfo : EIATTR_KPARAM_INFO
	.align		4
.L_28:
        /*0068*/ 	.byte	0x04, 0x17
        /*006a*/ 	.short	(.L_30 - .L_29)
.L_29:
        /*006c*/ 	.word	0x00000000
        /*0070*/ 	.short	0x0004
        /*0072*/ 	.short	0x001c
        /*0074*/ 	.byte	0x00, 0xf0, 0x11, 0x00


	//----- nvinfo : EIATTR_KPARAM_INFO
	.align		4
.L_30:
        /*0078*/ 	.byte	0x04, 0x17
        /*007a*/ 	.short	(.L_32 - .L_31)
.L_31:
        /*007c*/ 	.word	0x00000000
        /*0080*/ 	.short	0x0003
        /*0082*/ 	.short	0x0018
        /*0084*/ 	.byte	0x00, 0xf0, 0x11, 0x00


	//----- nvinfo : EIATTR_KPARAM_INFO
	.align		4
.L_32:
        /*0088*/ 	.byte	0x04, 0x17
        /*008a*/ 	.short	(.L_34 - .L_33)
.L_33:
        /*008c*/ 	.word	0x00000000
        /*0090*/ 	.short	0x0002
        /*0092*/ 	.short	0x0010
        /*0094*/ 	.byte	0x00, 0xf4, 0x21, 0x00


	//----- nvinfo : EIATTR_KPARAM_INFO
	.align		4
.L_34:
        /*0098*/ 	.byte	0x04, 0x17
        /*009a*/ 	.short	(.L_36 - .L_35)
.L_35:
        /*009c*/ 	.word	0x00000000
        /*00a0*/ 	.short	0x0001
        /*00a2*/ 	.short	0x0008
        /*00a4*/ 	.byte	0x00, 0xf4, 0x21, 0x00


	//----- nvinfo : EIATTR_KPARAM_INFO
	.align		4
.L_36:
        /*00a8*/ 	.byte	0x04, 0x17
        /*00aa*/ 	.short	(.L_38 - .L_37)
.L_37:
        /*00ac*/ 	.word	0x00000000
        /*00b0*/ 	.short	0x0000
        /*00b2*/ 	.short	0x0000
        /*00b4*/ 	.byte	0x00, 0xf4, 0x21, 0x00


	//----- nvinfo : EIATTR_AT_ENTRY_FRAGMENTS
	.align		4
.L_38:
        /*00b8*/ 	.byte	0x04, 0x4f
        /*00ba*/ 	.short	(.L_40 - .L_39)


	//   ....[0]....
.L_39:
        /*00bc*/ 	.word	0x00000004


	//----- nvinfo : EIATTR_RESERVED_SMEM_USED
	.align		4
.L_40:
        /*00c0*/ 	.byte	0x01, 0x41
	.zero		2


	//----- nvinfo : EIATTR_SPARSE_MMA_MASK
	.align		4
        /*00c4*/ 	.byte	0x03, 0x50
        /*00c6*/ 	.short	0x0000


	//----- nvinfo : EIATTR_TCGEN05_1CTA_USED
	.align		4
        /*00c8*/ 	.byte	0x01, 0x51
	.zero		2


	//----- nvinfo : EIATTR_MAXREG_COUNT
	.align		4
        /*00cc*/ 	.byte	0x03, 0x1b
        /*00ce*/ 	.short	0x00ff


	//----- nvinfo : EIATTR_NUM_BARRIERS
	.align		4
        /*00d0*/ 	.byte	0x02, 0x4c
        /*00d2*/ 	.byte	0x01
	.zero		1


	//----- nvinfo : EIATTR_INT_WARP_WIDE_INSTR_OFFSETS
	.align		4
        /*00d4*/ 	.byte	0x04, 0x31
        /*00d6*/ 	.short	(.L_42 - .L_41)


	//   ....[0]....
.L_41:
        /*00d8*/ 	.word	0x000016a0


	//   ....[1]....
        /*00dc*/ 	.word	0x000016c0


	//   ....[2]....
        /*00e0*/ 	.word	0x00001750


	//   ....[3]....
        /*00e4*/ 	.word	0x00001900


	//   ....[4]....
        /*00e8*/ 	.word	0x00001910


	//   ....[5]....
        /*00ec*/ 	.word	0x00001920


	//   ....[6]....
        /*00f0*/ 	.word	0x00001930


	//   ....[7]....
        /*00f4*/ 	.word	0x00001b20


	//   ....[8]....
        /*00f8*/ 	.word	0x00001b30


	//   ....[9]....
        /*00fc*/ 	.word	0x00001ca0


	//   ....[10]....
        /*0100*/ 	.word	0x00001cf0


	//   ....[11]....
        /*0104*/ 	.word	0x00001d00


	//   ....[12]....
        /*0108*/ 	.word	0x00001d30


	//   ....[13]....
        /*010c*/ 	.word	0x00001eb0


	//   ....[14]....
        /*0110*/ 	.word	0x00001ec0


	//   ....[15]....
        /*0114*/ 	.word	0x00002190


	//   ....[16]....
        /*0118*/ 	.word	0x000021a0


	//   ....[17]....
        /*011c*/ 	.word	0x000024f0


	//   ....[18]....
        /*0120*/ 	.word	0x00002540


	//----- nvinfo : EIATTR_COOP_GROUP_MASK_REGIDS
	.align		4
.L_42:
        /*0124*/ 	.byte	0x04, 0x29
        /*0126*/ 	.short	(.L_44 - .L_43)


	//   ....[0]....
.L_43:
        /*0128*/ 	.word	0xffffffff


	//   ....[1]....
        /*012c*/ 	.word	0xffffffff


	//   ....[2]....
        /*0130*/ 	.word	0xffffffff


	//   ....[3]....
        /*0134*/ 	.word	0xffffffff


	//   ....[4]....
        /*0138*/ 	.word	0xffffffff


	//   ....[5]....
        /*013c*/ 	.word	0xffffffff


	//   ....[6]....
        /*0140*/ 	.word	0xffffffff


	//   ....[7]....
        /*0144*/ 	.word	0xffffffff


	//   ....[8]....
        /*0148*/ 	.word	0xffffffff


	//   ....[9]....
        /*014c*/ 	.word	0xffffffff


	//----- nvinfo : EIATTR_COOP_GROUP_INSTR_OFFSETS
	.align		4
.L_44:
        /*0150*/ 	.byte	0x04, 0x28
        /*0152*/ 	.short	(.L_46 - .L_45)


	//   ....[0]....
.L_45:
        /*0154*/ 	.word	0x00000050


	//   ....[1]....
        /*0158*/ 	.word	0x00000310


	//   ....[2]....
        /*015c*/ 	.word	0x000004f0


	//   ....[3]....
        /*0160*/ 	.word	0x00000980


	//   ....[4]....
        /*0164*/ 	.word	0x00000ac0


	//   ....[5]....
        /*0168*/ 	.word	0x00000fa0


	//   ....[6]....
        /*016c*/ 	.word	0x000010e0


	//   ....[7]....
        /*0170*/ 	.word	0x00001530


	//   ....[8]....
        /*0174*/ 	.word	0x00002380


	//   ....[9]....
        /*0178*/ 	.word	0x000025f0


	//----- nvinfo : EIATTR_VRC_CTA_INIT_COUNT
	.align		4
.L_46:
        /*017c*/ 	.byte	0x02, 0x4a
        /*017e*/ 	.byte	0x80
	.zero		1


	//----- nvinfo : EIATTR_MBARRIER_INSTR_OFFSETS
	.align		4
        /*0180*/ 	.byte	0x04, 0x39
        /*0182*/ 	.short	(.L_48 - .L_47)


	//   ....[0]....
.L_47:
        /*0184*/ 	.word	0x00001770
        /*0188*/ 	.word	0x000000ff
        /*018c*/ 	.word	0x00002000
        /*0190*/ 	.short	0x0100
        /*0192*/ 	.byte	0x08
	.zero		1


	//   ....[1]....
        /*0194*/ 	.word	0x00001780
        /*0198*/ 	.word	0x000000ff
        /*019c*/ 	.word	0x00002010
        /*01a0*/ 	.short	0x0100
        /*01a2*/ 	.byte	0x08
	.zero		1


	//   ....[2]....
        /*01a4*/ 	.word	0x00001830
        /*01a8*/ 	.word	0x000000ff
        /*01ac*/ 	.word	0x00002008
        /*01b0*/ 	.short	0x0100
        /*01b2*/ 	.byte	0x08
	.zero		1


	//   ....[3]....
        /*01b4*/ 	.word	0x00001840
        /*01b8*/ 	.word	0x000000ff
        /*01bc*/ 	.word	0x00002018
        /*01c0*/ 	.short	0x0100
        /*01c2*/ 	.byte	0x08
	.zero		1


	//   ....[4]....
        /*01c4*/ 	.word	0x00001a10
        /*01c8*/ 	.word	0x000000ff
        /*01cc*/ 	.word	0x00002000
        /*01d0*/ 	.short	0x010a
        /*01d2*/ 	.byte	0x08
	.zero		1


	//   ....[5]....
        /*01d4*/ 	.word	0x00001b80
        /*01d8*/ 	.word	0x000000ff
        /*01dc*/ 	.word	0x00002010
        /*01e0*/ 	.short	0x010a
        /*01e2*/ 	.byte	0x08
	.zero		1


	//   ....[6]....
        /*01e4*/ 	.word	0x00001da0
        /*01e8*/ 	.word	0x000000ff
        /*01ec*/ 	.word	0x00002000
        /*01f0*/ 	.short	0x010a
        /*01f2*/ 	.byte	0x09
	.zero		1


	//   ....[7]....
        /*01f4*/ 	.word	0x00001f00
        /*01f8*/ 	.word	0x000000ff
        /*01fc*/ 	.word	0x00002010
        /*0200*/ 	.short	0x010a
        /*0202*/ 	.byte	0x09
	.zero		1


	//   ....[8]....
        /*0204*/ 	.word	0x00001fe0
        /*0208*/ 	.word	0x000000ff
        /*020c*/ 	.word	0x00002000
        /*0210*/ 	.short	0x0108
        /*0212*/ 	.byte	0x08
	.zero		1


	//   ....[9]....
        /*0214*/ 	.word	0x00001ff0
        /*0218*/ 	.word	0x000000ff
        /*021c*/ 	.word	0x00002010
        /*0220*/ 	.short	0x0108
        /*0222*/ 	.byte	0x08
	.zero		1


	//   ....[10]....
        /*0224*/ 	.word	0x00002040
        /*0228*/ 	.word	0x000000ff
        /*022c*/ 	.word	0x00002008
        /*0230*/ 	.short	0x0108
        /*0232*/ 	.byte	0x08
	.zero		1


	//   ....[11]....
        /*0234*/ 	.word	0x00002050
        /*0238*/ 	.word	0x000000ff
        /*023c*/ 	.word	0x00002018
        /*0240*/ 	.short	0x0108
        /*0242*/ 	.byte	0x08
	.zero		1


	//   ....[12]....
        /*0244*/ 	.word	0x00002610
        /*0248*/ 	.word	0x000000ff
        /*024c*/ 	.word	0x00002000
        /*0250*/ 	.short	0x010a
        /*0252*/ 	.byte	0x08
	.zero		1


	//   ....[13]....
        /*0254*/ 	.word	0x00002640
        /*0258*/ 	.word	0x000000ff
        /*025c*/ 	.word	0x00002010
        /*0260*/ 	.short	0x010a
        /*0262*/ 	.byte	0x08
	.zero		1


	//   ....[14]....
        /*0264*/ 	.word	0x00002670
        /*0268*/ 	.word	0x000000ff
        /*026c*/ 	.word	0x00002000
        /*0270*/ 	.short	0x010a
        /*0272*/ 	.byte	0x09
	.zero		1


	//   ....[15]....
        /*0274*/ 	.word	0x000026a0
        /*0278*/ 	.word	0x000000ff
        /*027c*/ 	.word	0x00002010
        /*0280*/ 	.short	0x010a
        /*0282*/ 	.byte	0x09
	.zero		1


	//----- nvinfo : EIATTR_NUM_MBARRIERS
	.align		4
.L_48:
        /*0284*/ 	.byte	0x03, 0x38
        /*0286*/ 	.short	0x0004


	//----- nvinfo : EIATTR_EXIT_INSTR_OFFSETS
	.align		4
        /*0288*/ 	.byte	0x04, 0x1c
        /*028a*/ 	.short	(.L_50 - .L_49)


	//   ....[0]....
.L_49:
        /*028c*/ 	.word	0x00002600


	//----- nvinfo : EIATTR_REQNTID
	.align		4
.L_50:
        /*0290*/ 	.byte	0x04, 0x10
        /*0292*/ 	.short	(.L_52 - .L_51)
.L_51:
        /*0294*/ 	.word	0x00000080
        /*0298*/ 	.word	0x00000001
        /*029c*/ 	.word	0x00000001


	//----- nvinfo : EIATTR_CRS_STACK_SIZE
	.align		4
.L_52:
        /*02a0*/ 	.byte	0x04, 0x1e
        /*02a2*/ 	.short	(.L_54 - .L_53)
.L_53:
        /*02a4*/ 	.word	0x00000000


	//----- nvinfo : EIATTR_CBANK_PARAM_SIZE
	.align		4
.L_54:
        /*02a8*/ 	.byte	0x03, 0x19
        /*02aa*/ 	.short	0x0050


	//----- nvinfo : EIATTR_PARAM_CBANK
	.align		4
        /*02ac*/ 	.byte	0x04, 0x0a
        /*02ae*/ 	.short	(.L_56 - .L_55)
	.align		4
.L_55:
        /*02b0*/ 	.word	index@(.nv.constant0.gluon_tcgen05)
        /*02b4*/ 	.short	0x0380
        /*02b6*/ 	.short	0x0050


	//----- nvinfo : EIATTR_SW_WAR
	.align		4
.L_56:
        /*02b8*/ 	.byte	0x04, 0x36
        /*02ba*/ 	.short	(.L_58 - .L_57)
.L_57:
        /*02bc*/ 	.word	0x00000008
.L_58:


//--------------------- .nv.compat                --------------------------
	.section	.nv.compat,"",@"SHT_CUDA_COMPAT_INFO"
	.align	4
        /*0000*/ 	.byte	0x02, 0x02, 0x02, 0x00, 0x02, 0x05, 0x05, 0x00, 0x02, 0x03, 0x03, 0x00, 0x02, 0x06, 0x01, 0x00


//--------------------- .nv.callgraph             --------------------------
	.section	.nv.callgraph,"",@"SHT_CUDA_CALLGRAPH"
	.align	4
	.sectionentsize	8
	.align		4
        /*0000*/ 	.word	0x00000000
	.align		4
        /*0004*/ 	.word	0xffffffff
	.align		4
        /*0008*/ 	.word	0x00000000
	.align		4
        /*000c*/ 	.word	0xfffffffe
	.align		4
        /*0010*/ 	.word	0x00000000
	.align		4
        /*0014*/ 	.word	0xfffffffd
	.align		4
        /*0018*/ 	.word	0x00000000
	.align		4
        /*001c*/ 	.word	0xfffffffc


//--------------------- .text.gluon_tcgen05       --------------------------
	.section	.text.gluon_tcgen05,"ax",@progbits
	.align	128
        .global         gluon_tcgen05
        .type           gluon_tcgen05,@function
        .size           gluon_tcgen05,(.L_x_78 - gluon_tcgen05)
        .other          gluon_tcgen05,@"STO_CUDA_ENTRY STV_DEFAULT"
gluon_tcgen05:
.text.gluon_tcgen05:
[----:B------:R-:W1:Y:S01]  /*0000*/  LDC R1, c[0x0][0x37c] ;  /* 0x0000df00ff017b82 */ /* 0x000e620000000800 */
[----:B------:R-:W2:Y:S02]  /*0010*/  S2R R0, SR_TID.X ;  /* 0x0000000000007919 */ /* 0x000ea40000002100 */
[----:B--2---:R-:W-:-:S13]  /*0020*/  ISETP.GE.U32.AND P2, PT, R0, 0x20, PT ;  /* 0x000000200000780c */ /* 0x004fda0003f46070 */
[----:B------:R-:W-:Y:S05]  /*0030*/  @P2 BRA `(.L_x_0) ;  /* 0x0000000000b82947 */ /* 0x000fea0003800000 */
[----:B------:R-:W2:Y:S01]  /*0040*/  S2UR UR6, SR_CgaCtaId ;  /* 0x00000000000679c3 */ /* 0x000ea20000008800 */
[----:B------:R-:W-:Y:S01]  /*0050*/  NOP ;  /* 0x0000000000007918 */ /* 0x000fe20000000000 */
[----:B------:R-:W-:Y:S02]  /*0060*/  UMOV UR4, 0x40 ;  /* 0x0000004000047882 */ /* 0x000fe40000000000 */
[----:B--2---:R-:W-:-:S09]  /*0070*/  ULEA UR4, UR6, UR4, 0x18 ;  /* 0x0000000406047291 */ /* 0x004fd2000f8ec0ff */
[----:B------:R-:W2:Y:S01]  /*0080*/  LDS.U8 R2, [UR4] ;  /* 0x00000004ff027984 */ /* 0x000ea20008000000 */
[----:B------:R-:W-:Y:S02]  /*0090*/  UMOV UR4, 0x400 ;  /* 0x0000040000047882 */ /* 0x000fe40000000000 */
[----:B------:R-:W-:Y:S01]  /*00a0*/  ULEA UR4, UR6, UR4, 0x18 ;  /* 0x0000000406047291 */ /* 0x000fe2000f8ec0ff */
[----:B--2---:R-:W-:-:S13]  /*00b0*/  ISETP.NE.AND P0, PT, R2, RZ, PT ;  /* 0x000000ff0200720c */ /* 0x004fda0003f05270 */
[----:B------:R-:W-:Y:S05]  /*00c0*/  @P0 BRA `(.L_x_1) ;  /* 0x00000000007c0947 */ /* 0x000fea0003800000 */
[----:B------:R-:W-:-:S13]  /*00d0*/  ELECT P0, URZ, PT ;  /* 0x0000000000ff782f */ /* 0x000fda0003800000 */
[----:B------:R-:W-:Y:S05]  /*00e0*/  @!P0 BRA `(.L_x_2) ;  /* 0x0000000000848947 */ /* 0x000fea0003800000 */
[----:B------:R-:W-:Y:S01]  /*00f0*/  UMOV UR5, 0x2 ;  /* 0x0000000200057882 */ /* 0x000fe20000000000 */
[----:B------:R-:W-:Y:S02]  /*0100*/  IMAD.MOV.U32 R5, RZ, RZ, 0x1 ;  /* 0x00000001ff057424 */ /* 0x000fe400078e00ff */
[----:B------:R-:W-:Y:S02]  /*0110*/  IMAD.MOV.U32 R3, RZ, RZ, 0x3 ;  /* 0x00000003ff037424 */ /* 0x000fe400078e00ff */
[----:B------:R-:W-:Y:S04]  /*0120*/  DEPBAR.LE SB2, 0x36 ;  /* 0x0000ad800000791a */ /* 0x000fe80000000000 */
[----:B------:R-:W2:Y:S02]  /*0130*/  UTCATOMSWS.FIND_AND_SET.ALIGN UP0, UR5, UR5 ;  /* 0x00000005000575e3 */ /* 0x000ea40008000800 */
[----:B--2---:R-:W-:-:S04]  /*0140*/  PLOP3.LUT P0, PT, PT, PT, UP0, 0x80, 0x8 ;  /* 0x000000000008781c */ /* 0x004fc80003f0f008 */
[----:B------:R-:W-:-:S04]  /*0150*/  SEL R2, RZ, 0xffffffff, !P0 ;  /* 0xffffffffff027807 */ /* 0x000fc80004000000 */
[----:B------:R-:W-:Y:S01]  /*0160*/  ISETP.NE.AND P0, PT, R2, RZ, PT ;  /* 0x000000ff0200720c */ /* 0x000fe20003f05270 */
[----:B------:R-:W-:-:S12]  /*0170*/  IMAD.U32 R2, RZ, RZ, UR5 ;  /* 0x00000005ff027e24 */ /* 0x000fd8000f8e00ff */
[----:B------:R-:W-:Y:S05]  /*0180*/  @P0 BRA `(.L_x_3) ;  /* 0x0000000000240947 */ /* 0x000fea0003800000 */
.L_x_4:
[----:B------:R-:W-:Y:S05]  /*0190*/  NANOSLEEP 0x64 ;  /* 0x000000640000795d */ /* 0x000fea0003800000 */
[----:B------:R-:W-:-:S05]  /*01a0*/  UMOV UR5, 0x2 ;  /* 0x0000000200057882 */ /* 0x000fca0000000000 */
[----:B------:R-:W-:Y:S04]  /*01b0*/  DEPBAR.LE SB2, 0x36 ;  /* 0x0000ad800000791a */ /* 0x000fe80000000000 */
[----:B------:R-:W2:Y:S02]  /*01c0*/  UTCATOMSWS.FIND_AND_SET.ALIGN UP0, UR5, UR5 ;  /* 0x00000005000575e3 */ /* 0x000ea40008000800 */
[----:B--2---:R-:W-:-:S04]  /*01d0*/  PLOP3.LUT P0, PT, PT, PT, UP0, 0x80, 0x8 ;  /* 0x000000000008781c */ /* 0x004fc80003f0f008 */
[----:B------:R-:W-:-:S04]  /*01e0*/  SEL R2, RZ, 0xffffffff, !P0 ;  /* 0xffffffffff027807 */ /* 0x000fc80004000000 */
[----:B------:R-:W-:Y:S01]  /*01f0*/  ISETP.NE.AND P0, PT, R2, RZ, PT ;  /* 0x000000ff0200720c */ /* 0x000fe20003f05270 */
[----:B------:R-:W-:-:S12]  /*0200*/  IMAD.U32 R2, RZ, RZ, UR5 ;  /* 0x00000005ff027e24 */ /* 0x000fd8000f8e00ff */
[----:B------:R-:W-:Y:S05]  /*0210*/  @!P0 BRA `(.L_x_4) ;  /* 0xfffffffc00dc8947 */ /* 0x000fea000383ffff */
.L_x_3:
[C---:B------:R-:W-:Y:S01]  /*0220*/  VIADD R4, R2.reuse, 0x10 ;  /* 0x0000001002047836 */ /* 0x040fe20000000000 */
[----:B------:R-:W-:Y:S01]  /*0230*/  UMOV UR5, 0x50 ;  /* 0x0000005000057882 */ /* 0x000fe20000000000 */
[----:B------:R-:W-:Y:S01]  /*0240*/  SHF.L.U32 R3, R3, R2, RZ ;  /* 0x0000000203037219 */ /* 0x000fe200000006ff */
[----:B------:R-:W-:Y:S01]  /*0250*/  ULEA UR5, UR6, UR5, 0x18 ;  /* 0x0000000506057291 */ /* 0x000fe2000f8ec0ff */
[----:B------:R-:W-:Y:S01]  /*0260*/  IMAD.SHL.U32 R2, R2, 0x20, RZ ;  /* 0x0000002002027824 */ /* 0x000fe200078e00ff */
[----:B------:R-:W-:-:S04]  /*0270*/  SHF.L.U32 R4, R5, R4, RZ ;  /* 0x0000000405047219 */ /* 0x000fc800000006ff */
[----:B------:R-:W-:-:S05]  /*0280*/  LOP3.LUT R3, R4, R3, RZ, 0xfc, !PT ;  /* 0x0000000304037212 */ /* 0x000fca00078efcff */
[----:B------:R2:W-:Y:S04]  /*0290*/  ATOMS.OR RZ, [UR5], R3 ;  /* 0x00000003ffff798c */ /* 0x0005e8000b000005 */
[----:B------:R2:W-:Y:S01]  /*02a0*/  STS [UR4], R2 ;  /* 0x00000002ff007988 */ /* 0x0005e20008000804 */
[----:B------:R-:W-:Y:S05]  /*02b0*/  BRA `(.L_x_2) ;  /* 0x0000000000107947 */ /* 0x000fea0003800000 */
.L_x_1:
[----:B------:R-:W-:Y:S01]  /*02c0*/  IMAD.MOV.U32 R3, RZ, RZ, -0x1 ;  /* 0xffffffffff037424 */ /* 0x000fe200078e00ff */
[----:B------:R-:W-:-:S04]  /*02d0*/  MOV R2, 0x300 ;  /* 0x0000030000027802 */ /* 0x000fc80000000f00 */
[----:B------:R2:W-:Y:S03]  /*02e0*/  STS [UR4], R3 ;  /* 0x00000003ff007988 */ /* 0x0005e60008000804 */
[----:B-12---:R-:W-:Y:S05]  /*02f0*/  CALL.REL.NOINC `($__internal_1_$__cuda_sm10x_tcgen05_guardrail_trap_phase_invalid_during_alloc) ;  /* 0x0000002400007944 */ /* 0x006fea0003c00000 */
.L_x_2:
[----:B------:R-:W-:Y:S05]  /*0300*/  WARPSYNC.ALL ;  /* 0x0000000000007948 */ /* 0x000fea0003800000 */
[----:B------:R-:W-:Y:S01]  /*0310*/  NOP ;  /* 0x0000000000007918 */ /* 0x000fe20000000000 */
.L_x_0:
[----:B------:R-:W3:Y:S08]  /*0320*/  S2UR UR4, SR_CgaCtaId ;  /* 0x00000000000479c3 */ /* 0x000ef00000008800 */
[----:B------:R-:W-:Y:S01]  /*0330*/  BAR.SYNC.DEFER_BLOCKING 0x0 ;  /* 0x0000000000007b1d */ /* 0x000fe20000010000 */
[----:B------:R-:W-:-:S05]  /*0340*/  LOP3.LUT R36, R0, 0x7f, RZ, 0xc0, !PT ;  /* 0x0000007f00247812 */ /* 0x000fca00078ec0ff */
[----:B------:R-:W-:Y:S02]  /*0350*/  UMOV UR8, 0x400 ;  /* 0x0000040000087882 */ /* 0x000fe40000000000 */
[----:B------:R-:W4:Y:S08]  /*0360*/  LDC R8, c[0x0][0x3a0] ;  /* 0x0000e800ff087b82 */ /* 0x000f300000000800 */
[----:B------:R-:W5:Y:S01]  /*0370*/  S2UR UR9, SR_CTAID.Y ;  /* 0x00000000000979c3 */ /* 0x000f620000002600 */
[----:B---3--:R-:W-:-:S09]  /*0380*/  ULEA UR8, UR4, UR8, 0x18 ;  /* 0x0000000804087291 */ /* 0x008fd2000f8ec0ff */
[----:B------:R-:W3:Y:S01]  /*0390*/  LDS R5, [UR8] ;  /* 0x00000008ff057984 */ /* 0x000ee20008000800 */
[----:B------:R-:W-:Y:S06]  /*03a0*/  BAR.SYNC.DEFER_BLOCKING 0x0 ;  /* 0x0000000000007b1d */ /* 0x000fec0000010000 */
[----:B------:R-:W-:Y:S05]  /*03b0*/  @P2 BRA `(.L_x_5) ;  /* 0x0000000000182947 */ /* 0x000fea0003800000 */
[----:B------:R-:W-:Y:S01]  /*03c0*/  ELECT P0, URZ, PT ;  /* 0x0000000000ff782f */ /* 0x000fe20003800000 */
[----:B--2---:R-:W-:Y:S01]  /*03d0*/  IMAD.MOV.U32 R2, RZ, RZ, 0x1 ;  /* 0x00000001ff027424 */ /* 0x004fe200078e00ff */
[----:B------:R-:W-:Y:S01]  /*03e0*/  UMOV UR5, 0x40 ;  /* 0x0000004000057882 */ /* 0x000fe20000000000 */
[----:B------:R-:W-:Y:S01]  /*03f0*/  UVIRTCOUNT.DEALLOC.SMPOOL 0x80 ;  /* 0x000000800000784c */ /* 0x000fe20000000000 */
[----:B------:R-:W-:-:S09]  /*0400*/  ULEA UR5, UR4, UR5, 0x18 ;  /* 0x0000000504057291 */ /* 0x000fd2000f8ec0ff */
[----:B------:R2:W-:Y:S03]  /*0410*/  @P0 STS.U8 [UR5], R2 ;  /* 0x00000002ff000988 */ /* 0x0005e60008000005 */
.L_x_5:
[----:B------:R-:W2:Y:S01]  /*0420*/  S2UR UR4, SR_CTAID.Z ;  /* 0x00000000000479c3 */ /* 0x000ea20000002700 */
[----:B------:R-:W5:Y:S01]  /*0430*/  LDCU UR5, c[0x0][0x370] ;  /* 0x00006e00ff0577ac */ /* 0x000f620008000800 */
[----:B------:R-:W-:Y:S01]  /*0440*/  ISETP.GE.U32.AND P0, PT, R36, 0x20, PT ;  /* 0x000000202400780c */ /* 0x000fe20003f06070 */
[----:B----4-:R-:W-:Y:S01]  /*0450*/  VIADD R4, R8, 0xffffffff ;  /* 0xffffffff08047836 */ /* 0x010fe20000000000 */
[C---:B------:R-:W-:Y:S01]  /*0460*/  ISETP.NE.U32.AND P3, PT, R36.reuse, RZ, PT ;  /* 0x000000ff2400720c */ /* 0x040fe20003f65070 */
[----:B------:R-:W2:Y:S02]  /*0470*/  LDCU UR6, c[0x0][0x374] ;  /* 0x00006e80ff0677ac */ /* 0x000ea40008000800 */
[----:B--2---:R-:W-:Y:S01]  /*0480*/  LEA R3, R36, UR8, 0x2 ;  /* 0x0000000824037c11 */ /* 0x004fe2000f8e10ff */
[----:B------:R-:W-:Y:S01]  /*0490*/  BSSY.RECONVERGENT B0, `(.L_x_6) ;  /* 0x0000015000007945 */ /* 0x000fe20003800200 */
[----:B------:R-:W5:Y:S01]  /*04a0*/  S2UR UR7, SR_CTAID.X ;  /* 0x00000000000779c3 */ /* 0x000f620000002500 */
[----:B------:R-:W2:Y:S01]  /*04b0*/  LDCU.64 UR20, c[0x0][0x3c0] ;  /* 0x00007800ff1477ac */ /* 0x000ea20008000a00 */
[----:B---3--:R-:W-:-:S04]  /*04c0*/  R2UR UR23, R5 ;  /* 0x00000000051772ca */ /* 0x008fc800000e0000 */
[----:B------:R3:W-:Y:S02]  /*04d0*/  @!P0 STS [R3], RZ ;  /* 0x000000ff03008388 */ /* 0x0007e40000000800 */
[----:B------:R-:W4:Y:S01]  /*04e0*/  LDC R2, c[0x0][0x398] ;  /* 0x0000e600ff027b82 */ /* 0x000f220000000800 */
[----:B------:R-:W-:Y:S01]  /*04f0*/  NOP ;  /* 0x0000000000007918 */ /* 0x000fe20000000000 */
[----:B------:R3:W-:Y:S01]  /*0500*/  @!P3 STS [UR8+0x20], R4 ;  /* 0x00002004ff00b988 */ /* 0x0007e20008000808 */
[----:B-----5:R-:W-:-:S04]  /*0510*/  UIMAD UR4, UR4, UR6, UR9 ;  /* 0x00000006040472a4 */ /* 0x020fc8000f8e0209 */
[----:B------:R-:W-:-:S04]  /*0520*/  UIMAD UR4, UR4, UR5, UR7 ;  /* 0x00000005040472a4 */ /* 0x000fc8000f8e0207 */
[----:B------:R-:W-:-:S04]  /*0530*/  UIMAD UR4, UR4, 0x180, URZ ;  /* 0x00000180040478a4 */ /* 0x000fc8000f8e02ff */
[----:B--2---:R-:W-:Y:S01]  /*0540*/  UIADD3 UR24, UP0, UPT, UR4, UR20, URZ ;  /* 0x0000001404187290 */ /* 0x004fe2000ff1e0ff */
[----:B----4-:R-:W-:-:S03]  /*0550*/  VIADD R2, R2, 0xffffffff ;  /* 0xffffffff02027836 */ /* 0x010fc60000000000 */
[----:B------:R-:W-:Y:S01]  /*0560*/  ULEA.HI.X.SX32 UR25, UR4, UR21, 0x1, UP0 ;  /* 0x0000001504197291 */ /* 0x000fe200080f0eff */
[----:B---3--:R-:W-:Y:S11]  /*0570*/  @P3 BRA `(.L_x_7) ;  /* 0x0000000000183947 */ /* 0x008ff60003800000 */
[----:B------:R-:W2:Y:S01]  /*0580*/  LDS R5, [UR8+0x8] ;  /* 0x00000808ff057984 */ /* 0x000ea20008000800 */
[----:B------:R-:W3:Y:S01]  /*0590*/  LDC.64 R10, c[0x0][0x380] ;  /* 0x0000e000ff0a7b82 */ /* 0x000ee20000000a00 */
[----:B------:R-:W-:Y:S02]  /*05a0*/  IMAD.MOV.U32 R6, RZ, RZ, 0x70 ;  /* 0x00000070ff067424 */ /* 0x000fe400078e00ff */
[----:B---3--:R3:W-:Y:S03]  /*05b0*/  STS.64 [UR8], R10 ;  /* 0x0000000aff007988 */ /* 0x0087e60008000a08 */
[----:B--2---:R-:W-:-:S05]  /*05c0*/  LOP3.LUT R5, R5, 0x10, R6, 0xd8, !PT ;  /* 0x0000001005057812 */ /* 0x004fca00078ed806 */
[----:B------:R3:W-:Y:S02]  /*05d0*/  STS [UR8+0x8], R5 ;  /* 0x00000805ff007988 */ /* 0x0007e40008000808 */
.L_x_7:
[----:B------:R-:W-:Y:S05]  /*05e0*/  BSYNC.RECONVERGENT B0 ;  /* 0x0000000000007941 */ /* 0x000fea0003800200 */
.L_x_6:
[----:B------:R-:W-:Y:S04]  /*05f0*/  BSSY.RECONVERGENT B0, `(.L_x_8) ;  /* 0x000000a000007945 */ /* 0x000fe80003800200 */
[----:B------:R-:W-:Y:S05]  /*0600*/  @P3 BRA `(.L_x_9) ;  /* 0x0000000000203947 */ /* 0x000fea0003800000 */
[----:B---3--:R-:W2:Y:S01]  /*0610*/  LDS R5, [UR8+0x34] ;  /* 0x00003408ff057984 */ /* 0x008ea20008000800 */
[----:B------:R-:W-:Y:S02]  /*0620*/  IMAD.MOV.U32 R6, RZ, RZ, 0x1f000000 ;  /* 0x1f000000ff067424 */ /* 0x000fe400078e00ff */
[----:B------:R-:W-:Y:S01]  /*0630*/  @!P3 IMAD.MOV.U32 R7, RZ, RZ, 0x3f ;  /* 0x0000003fff07b424 */ /* 0x000fe200078e00ff */
[----:B------:R-:W3:Y:S02]  /*0640*/  @!P3 LDS R10, [UR8+0x38] ;  /* 0x00003808ff0ab984 */ /* 0x000ee40008000800 */
[----:B--2---:R-:W-:Y:S02]  /*0650*/  LOP3.LUT R5, R5, 0xff000000, R6, 0xb8, !PT ;  /* 0xff00000005057812 */ /* 0x004fe400078eb806 */
[----:B---3--:R-:W-:-:S03]  /*0660*/  @!P3 LOP3.LUT R6, R10, 0xff, R7, 0xb8, !PT ;  /* 0x000000ff0a06b812 */ /* 0x008fc600078eb807 */
[----:B------:R2:W-:Y:S04]  /*0670*/  STS [UR8+0x34], R5 ;  /* 0x00003405ff007988 */ /* 0x0005e80008000808 */
[----:B------:R2:W-:Y:S02]  /*0680*/  @!P3 STS [UR8+0x38], R6 ;  /* 0x00003806ff00b988 */ /* 0x0005e40008000808 */
.L_x_9:
[----:B------:R-:W-:Y:S05]  /*0690*/  BSYNC.RECONVERGENT B0 ;  /* 0x0000000000007941 */ /* 0x000fea0003800200 */
.L_x_8:
[----:B------:R-:W-:Y:S04]  /*06a0*/  BSSY.RECONVERGENT B0, `(.L_x_10) ;  /* 0x000000a000007945 */ /* 0x000fe80003800200 */
[----:B------:R-:W-:Y:S05]  /*06b0*/  @P3 BRA `(.L_x_11) ;  /* 0x0000000000203947 */ /* 0x000fea0003800000 */
[----:B--23--:R-:W2:Y:S01]  /*06c0*/  LDS R5, [UR8+0x1c] ;  /* 0x00001c08ff057984 */ /* 0x00cea20008000800 */
[----:B------:R-:W3:Y:S03]  /*06d0*/  LDC.64 R6, c[0x0][0x3a8] ;  /* 0x0000ea00ff067b82 */ /* 0x000ee60000000a00 */
[----:B------:R4:W-:Y:S01]  /*06e0*/  STS [UR8+0x24], R2 ;  /* 0x00002402ff007988 */ /* 0x0009e20008000808 */
[--C-:B---3--:R-:W-:Y:S02]  /*06f0*/  SHF.R.U32.HI R10, RZ, 0x4, R7.reuse ;  /* 0x00000004ff0a7819 */ /* 0x108fe40000011607 */
[----:B------:R-:W-:-:S05]  /*0700*/  SHF.R.U64 R6, R6, 0x4, R7 ;  /* 0x0000000406067819 */ /* 0x000fca0000001207 */
[----:B------:R4:W-:Y:S01]  /*0710*/  STS [UR8+0xc], R6 ;  /* 0x00000c06ff007988 */ /* 0x0009e20008000808 */
[----:B--2---:R-:W-:-:S05]  /*0720*/  LOP3.LUT R5, R5, 0xf, R10, 0xb8, !PT ;  /* 0x0000000f05057812 */ /* 0x004fca00078eb80a */
[----:B------:R4:W-:Y:S02]  /*0730*/  STS [UR8+0x1c], R5 ;  /* 0x00001c05ff007988 */ /* 0x0009e40008000808 */
.L_x_11:
[----:B------:R-:W-:Y:S05]  /*0740*/  BSYNC.RECONVERGENT B0 ;  /* 0x0000000000007941 */ /* 0x000fea0003800200 */
.L_x_10:
[----:B------:R-:W-:Y:S04]  /*0750*/  BSSY.RECONVERGENT B1, `(.L_x_12) ;  /* 0x000001d000017945 */ /* 0x000fe80003800200 */
[----:B------:R-:W-:Y:S04]  /*0760*/  BSSY.RELIABLE B0, `(.L_x_13) ;  /* 0x0000018000007945 */ /* 0x000fe80003800100 */
[----:B------:R-:W-:Y:S05]  /*0770*/  @P3 BRA `(.L_x_14) ;  /* 0x00000000001c3947 */ /* 0x000fea0003800000 */
[----:B--234-:R-:W2:Y:S02]  /*0780*/  LDS R5, [UR8+0x34] ;  /* 0x00003408ff057984 */ /* 0x01cea40008000800 */
[----:B--2---:R-:W-:-:S05]  /*0790*/  LOP3.LUT R5, R5, 0x7, RZ, 0xb8, !PT ;  /* 0x0000000705057812 */ /* 0x004fca00078eb8ff */
[----:B------:R2:W-:Y:S01]  /*07a0*/  STS [UR8+0x34], R5 ;  /* 0x00003405ff007988 */ /* 0x0005e20008000808 */
[----:B------:R-:W-:Y:S05]  /*07b0*/  @P3 BRA `(.L_x_15) ;  /* 0x00000000001c3947 */ /* 0x000fea0003800000 */
[----:B--2---:R-:W2:Y:S02]  /*07c0*/  LDS R5, [UR8+0x34] ;  /* 0x00003408ff057984 */ /* 0x004ea40008000800 */
[----:B--2---:R-:W-:-:S05]  /*07d0*/  LOP3.LUT R5, R5, 0x38, RZ, 0xb8, !PT ;  /* 0x0000003805057812 */ /* 0x004fca00078eb8ff */
[----:B------:R5:W-:Y:S02]  /*07e0*/  STS [UR8+0x34], R5 ;  /* 0x00003405ff007988 */ /* 0x000be40008000808 */
.L_x_14:
[----:B------:R-:W-:Y:S05]  /*07f0*/  @P3 BRA `(.L_x_16) ;  /* 0x00000000001c3947 */ /* 0x000fea0003800000 */
[----:B--2345:R-:W2:Y:S02]  /*0800*/  LDS R5, [UR8+0x8] ;  /* 0x00000808ff057984 */ /* 0x03cea40008000800 */
[----:B--2---:R-:W-:-:S05]  /*0810*/  LOP3.LUT R5, R5, 0x780, RZ, 0xb8, !PT ;  /* 0x0000078005057812 */ /* 0x004fca00078eb8ff */
[----:B------:R3:W-:Y:S02]  /*0820*/  STS [UR8+0x8], R5 ;  /* 0x00000805ff007988 */ /* 0x0007e40008000808 */
.L_x_15:
[----:B------:R-:W-:Y:S05]  /*0830*/  @P3 BRA `(.L_x_17) ;  /* 0x0000000000283947 */ /* 0x000fea0003800000 */
[----:B--23--:R-:W2:Y:S02]  /*0840*/  LDS R5, [UR8+0x8] ;  /* 0x00000808ff057984 */ /* 0x00cea40008000800 */
[----:B--2---:R-:W-:-:S05]  /*0850*/  LOP3.LUT R5, R5, 0x1800, RZ, 0xb8, !PT ;  /* 0x0000180005057812 */ /* 0x004fca00078eb8ff */
[----:B------:R2:W-:Y:S02]  /*0860*/  STS [UR8+0x8], R5 ;  /* 0x00000805ff007988 */ /* 0x0005e40008000808 */
.L_x_16:
[----:B------:R-:W-:Y:S05]  /*0870*/  @P3 BREAK.RELIABLE B0 ;  /* 0x0000000000003942 */ /* 0x000fea0003800100 */
[----:B------:R-:W-:Y:S05]  /*0880*/  @P3 BRA `(.L_x_18) ;  /* 0x0000000000243947 */ /* 0x000fea0003800000 */
[----:B--2-4-:R-:W2:Y:S01]  /*0890*/  LDS R6, [UR8+0x8] ;  /* 0x00000808ff067984 */ /* 0x014ea20008000800 */
[----:B---3-5:R-:W-:-:S05]  /*08a0*/  IMAD.MOV.U32 R5, RZ, RZ, 0x6000 ;  /* 0x00006000ff057424 */ /* 0x028fca00078e00ff */
[----:B--2---:R-:W-:-:S04]  /*08b0*/  LOP3.LUT R5, R6, 0x2000, R5, 0xd8, !PT ;  /* 0x0000200006057812 */ /* 0x004fc800078ed805 */
[----:B------:R-:W-:-:S05]  /*08c0*/  LOP3.LUT R5, R5, 0x400000, RZ, 0xb8, !PT ;  /* 0x0040000005057812 */ /* 0x000fca00078eb8ff */
[----:B------:R4:W-:Y:S02]  /*08d0*/  STS [UR8+0x8], R5 ;  /* 0x00000805ff007988 */ /* 0x0009e40008000808 */
.L_x_17:
[----:B------:R-:W-:Y:S05]  /*08e0*/  BSYNC.RELIABLE B0 ;  /* 0x0000000000007941 */ /* 0x000fea0003800100 */
.L_x_13:
[----:B--234-:R-:W2:Y:S02]  /*08f0*/  @!P3 LDS R5, [UR8+0x8] ;  /* 0x00000808ff05b984 */ /* 0x01cea40008000800 */
[----:B--2---:R-:W-:-:S05]  /*0900*/  @!P3 LOP3.LUT R5, R5, 0x8000, RZ, 0xb8, !PT ;  /* 0x000080000505b812 */ /* 0x004fca00078eb8ff */
[----:B------:R2:W-:Y:S02]  /*0910*/  @!P3 STS [UR8+0x8], R5 ;  /* 0x00000805ff00b988 */ /* 0x0005e40008000808 */
.L_x_18:
[----:B------:R-:W-:Y:S05]  /*0920*/  BSYNC.RECONVERGENT B1 ;  /* 0x0000000000017941 */ /* 0x000fea0003800200 */
.L_x_12:
[----:B------:R-:W-:Y:S05]  /*0930*/  WARPSYNC.ALL ;  /* 0x0000000000007948 */ /* 0x000fea0003800000 */
[----:B------:R-:W-:Y:S01]  /*0940*/  NOP ;  /* 0x0000000000007918 */ /* 0x000fe20000000000 */
[----:B------:R-:W-:Y:S05]  /*0950*/  @P0 BRA `(.L_x_19) ;  /* 0x0000000000300947 */ /* 0x000fea0003800000 */
[----:B--2345:R-:W2:Y:S01]  /*0960*/  S2R R5, SR_LANEID ;  /* 0x0000000000057919 */ /* 0x03cea20000000000 */
[----:B------:R-:W-:Y:S05]  /*0970*/  WARPSYNC.ALL ;  /* 0x0000000000007948 */ /* 0x000fea0003800000 */
[----:B------:R-:W-:Y:S01]  /*0980*/  NOP ;  /* 0x0000000000007918 */ /* 0x000fe20000000000 */
[----:B--2---:R-:W-:-:S05]  /*0990*/  IMAD.SHL.U32 R5, R5, 0x4, RZ ;  /* 0x0000000405057824 */ /* 0x004fca00078e00ff */
[----:B------:R-:W2:Y:S01]  /*09a0*/  LDS R9, [R5+UR8] ;  /* 0x0000000805097984 */ /* 0x000ea20008000800 */
[----:B------:R-:W-:-:S05]  /*09b0*/  IADD3 R6, P1, PT, R5, UR24, RZ ;  /* 0x0000001805067c10 */ /* 0x000fca000ff3e0ff */
[----:B------:R-:W-:-:S05]  /*09c0*/  IMAD.X R7, RZ, RZ, UR25, P1 ;  /* 0x00000019ff077e24 */ /* 0x000fca00088e06ff */
[----:B--2---:R2:W3:Y:S01]  /*09d0*/  ATOMG.E.EXCH.STRONG.GPU PT, RZ, [R6], R9 ;  /* 0x0000000906ff73a8 */ /* 0x0044e200041ee100 */
[----:B------:R-:W-:-:S04]  /*09e0*/  DEPBAR {5,4,3,2,1,0} ;  /* 0x0000003f0000791a */ /* 0x000fc80000000000 */
[----:B------:R-:W4:Y:S02]  /*09f0*/  CCTL.E.C.LDCU.IV.DEEP [UR24] ;  /* 0x0000000018007540 */ /* 0x000f240009c08000 */
[----:B----4-:R2:W-:Y:S01]  /*0a00*/  UTMACCTL.IV [UR24] ;  /* 0x00000000180079b9 */ /* 0x0105e20008000000 */
[----:B------:R-:W-:Y:S01]  /*0a10*/  NOP ;  /* 0x0000000000007918 */ /* 0x000fe20000000000 */
.L_x_19:
[----:B------:R-:W-:Y:S05]  /*0a20*/  @P0 BRA `(.L_x_20) ;  /* 0x00000000000c0947 */ /* 0x000fea0003800000 */
[----:B------:R0:W-:Y:S01]  /*0a30*/  UTMACMDFLUSH ;  /* 0x00000000000079b7 */ /* 0x0001e20000000000 */
[----:B------:R-:W-:Y:S05]  /*0a40*/  @P0 BRA `(.L_x_20) ;  /* 0x0000000000040947 */ /* 0x000fea0003800000 */
[----:B------:R-:W-:-:S04]  /*0a50*/  DEPBAR.LE SB0, 0x0 ;  /* 0x000080000000791a */ /* 0x000fc80000000000 */
.L_x_20:
[----:B------:R-:W-:Y:S05]  /*0a60*/  WARPSYNC.ALL ;  /* 0x0000000000007948 */ /* 0x000fea0003800000 */
[----:B------:R-:W-:Y:S01]  /*0a70*/  NOP ;  /* 0x0000000000007918 */ /* 0x000fe20000000000 */
[----:B---3--:R-:W-:Y:S06]  /*0a80*/  BAR.SYNC.DEFER_BLOCKING 0x0 ;  /* 0x0000000000007b1d */ /* 0x008fec0000010000 */
[----:B------:R-:W-:Y:S02]  /*0a90*/  BSSY.RECONVERGENT B1, `(.L_x_21) ;  /* 0x000000b000017945 */ /* 0x000fe40003800200 */
[----:B------:R-:W-:Y:S06]  /*0aa0*/  BAR.SYNC.DEFER_BLOCKING 0x0 ;  /* 0x0000000000007b1d */ /* 0x000fec0000010000 */
[----:B------:R3:W-:Y:S01]  /*0ab0*/  @!P0 STS [R3], RZ ;  /* 0x000000ff03008388 */ /* 0x0007e20000000800 */
[----:B------:R-:W-:Y:S01]  /*0ac0*/  NOP ;  /* 0x0000000000007918 */ /* 0x000fe20000000000 */
[----:B------:R-:W-:Y:S05]  /*0ad0*/  @P3 BRA `(.L_x_22) ;  /* 0x0000000000183947 */ /* 0x000fea0003800000 */
[----:B--2-45:R-:W2:Y:S01]  /*0ae0*/  LDS R5, [UR8+0x8] ;  /* 0x00000808ff057984 */ /* 0x034ea20008000800 */
[----:B------:R-:W4:Y:S01]  /*0af0*/  LDC.64 R10, c[0x0][0x388] ;  /* 0x0000e200ff0a7b82 */ /* 0x000f220000000a00 */
[----:B------:R-:W-:Y:S02]  /*0b00*/  IMAD.MOV.U32 R6, RZ, RZ, 0x70 ;  /* 0x00000070ff067424 */ /* 0x000fe400078e00ff */
[----:B----4-:R4:W-:Y:S03]  /*0b10*/  STS.64 [UR8], R10 ;  /* 0x0000000aff007988 */ /* 0x0109e60008000a08 */
[----:B--2---:R-:W-:-:S05]  /*0b20*/  LOP3.LUT R5, R5, 0x10, R6, 0xd8, !PT ;  /* 0x0000001005057812 */ /* 0x004fca00078ed806 */
[----:B------:R4:W-:Y:S02]  /*0b30*/  STS [UR8+0x8], R5 ;  /* 0x00000805ff007988 */ /* 0x0009e40008000808 */
.L_x_22:
[----:B--2---:R-:W-:Y:S05]  /*0b40*/  BSYNC.RECONVERGENT B1 ;  /* 0x0000000000017941 */ /* 0x004fea0003800200 */
.L_x_21:
[----:B------:R-:W-:Y:S04]  /*0b50*/  BSSY.RECONVERGENT B2, `(.L_x_23) ;  /* 0x000000f000027945 */ /* 0x000fe80003800200 */
[----:B------:R-:W-:Y:S04]  /*0b60*/  BSSY.RELIABLE B1, `(.L_x_24) ;  /* 0x000000c000017945 */ /* 0x000fe80003800100 */
[----:B------:R-:W-:Y:S05]  /*0b70*/  @P3 BRA `(.L_x_25) ;  /* 0x0000000000283947 */ /* 0x000fea0003800000 */
[----:B----45:R-:W2:Y:S01]  /*0b80*/  LDS R5, [UR8+0x34] ;  /* 0x00003408ff057984 */ /* 0x030ea20008000800 */
[----:B------:R-:W-:Y:S01]  /*0b90*/  IMAD.MOV.U32 R6, RZ, RZ, 0x1f000000 ;  /* 0x1f000000ff067424 */ /* 0x000fe200078e00ff */
[----:B------:R-:W-:Y:S05]  /*0ba0*/  @P3 BREAK.RELIABLE B1 ;  /* 0x0000000000013942 */ /* 0x000fea0003800100 */
[----:B--2---:R-:W-:-:S05]  /*0bb0*/  LOP3.LUT R5, R5, 0xff000000, R6, 0xb8, !PT ;  /* 0xff00000005057812 */ /* 0x004fca00078eb806 */
[----:B------:R2:W-:Y:S01]  /*0bc0*/  STS [UR8+0x34], R5 ;  /* 0x00003405ff007988 */ /* 0x0005e20008000808 */
[----:B------:R-:W-:Y:S05]  /*0bd0*/  @P3 BRA `(.L_x_26) ;  /* 0x0000000000183947 */ /* 0x000fea0003800000 */
[----:B--2---:R-:W2:Y:S01]  /*0be0*/  LDS R5, [UR8+0x38] ;  /* 0x00003808ff057984 */ /* 0x004ea20008000800 */
[----:B------:R-:W-:-:S05]  /*0bf0*/  IMAD.MOV.U32 R6, RZ, RZ, 0x3f ;  /* 0x0000003fff067424 */ /* 0x000fca00078e00ff */
[----:B--2---:R-:W-:-:S05]  /*0c00*/  LOP3.LUT R5, R5, 0xff, R6, 0xb8, !PT ;  /* 0x000000ff05057812 */ /* 0x004fca00078eb806 */
[----:B------:R2:W-:Y:S02]  /*0c10*/  STS [UR8+0x38], R5 ;  /* 0x00003805ff007988 */ /* 0x0005e40008000808 */
.L_x_25:
[----:B------:R-:W-:Y:S05]  /*0c20*/  BSYNC.RELIABLE B1 ;  /* 0x0000000000017941 */ /* 0x000fea0003800100 */
.L_x_24:
[----:B------:R2:W-:Y:S02]  /*0c30*/  @!P3 STS [UR8+0x20], R4 ;  /* 0x00002004ff00b988 */ /* 0x0005e40008000808 */
.L_x_26:
[----:B------:R-:W-:Y:S05]  /*0c40*/  BSYNC.RECONVERGENT B2 ;  /* 0x0000000000027941 */ /* 0x000fea0003800200 */
.L_x_23:
[----:B------:R-:W-:Y:S05]  /*0c50*/  WARPSYNC.ALL ;  /* 0x0000000000007948 */ /* 0x000fea0003800000 */
[----:B------:R-:W-:Y:S01]  /*0c60*/  NOP ;  /* 0x0000000000007918 */ /* 0x000fe20000000000 */
[----:B----4-:R-:W4:Y:S01]  /*0c70*/  LDC R6, c[0x0][0x39c] ;  /* 0x0000e700ff067b82 */ /* 0x010f220000000800 */
[----:B------:R-:W-:Y:S01]  /*0c80*/  BSSY.RECONVERGENT B2, `(.L_x_27) ;  /* 0x000000b000027945 */ /* 0x000fe20003800200 */
[----:B----4-:R-:W-:-:S03]  /*0c90*/  VIADD R6, R6, 0xffffffff ;  /* 0xffffffff06067836 */ /* 0x010fc60000000000 */
[----:B------:R-:W-:Y:S05]  /*0ca0*/  @P3 BRA `(.L_x_28) ;  /* 0x0000000000203947 */ /* 0x000fea0003800000 */
[----:B--2---:R-:W2:Y:S01]  /*0cb0*/  LDS R4, [UR8+0x1c] ;  /* 0x00001c08ff047984 */ /* 0x004ea20008000800 */
[----:B------:R-:W4:Y:S03]  /*0cc0*/  LDC.64 R10, c[0x0][0x3b0] ;  /* 0x0000ec00ff0a7b82 */ /* 0x000f260000000a00 */
[----:B------:R3:W-:Y:S01]  /*0cd0*/  STS [UR8+0x24], R6 ;  /* 0x00002406ff007988 */ /* 0x0007e20008000808 */
[--C-:B----4-:R-:W-:Y:S02]  /*0ce0*/  SHF.R.U32.HI R7, RZ, 0x4, R11.reuse ;  /* 0x00000004ff077819 */ /* 0x110fe4000001160b */
[----:B-----5:R-:W-:-:S05]  /*0cf0*/  SHF.R.U64 R5, R10, 0x4, R11 ;  /* 0x000000040a057819 */ /* 0x020fca000000120b */
[----:B------:R3:W-:Y:S01]  /*0d00*/  STS [UR8+0xc], R5 ;  /* 0x00000c05ff007988 */ /* 0x0007e20008000808 */
[----:B--2---:R-:W-:-:S05]  /*0d10*/  LOP3.LUT R4, R4, 0xf, R7, 0xb8, !PT ;  /* 0x0000000f04047812 */ /* 0x004fca00078eb807 */
[----:B------:R3:W-:Y:S02]  /*0d20*/  STS [UR8+0x1c], R4 ;  /* 0x00001c04ff007988 */ /* 0x0007e40008000808 */
.L_x_28:
[----:B------:R-:W-:Y:S05]  /*0d30*/  BSYNC.RECONVERGENT B2 ;  /* 0x0000000000027941 */ /* 0x000fea0003800200 */
.L_x_27:
[----:B------:R-:W-:Y:S04]  /*0d40*/  BSSY.RECONVERGENT B3, `(.L_x_29) ;  /* 0x000001d000037945 */ /* 0x000fe80003800200 */
[----:B------:R-:W-:Y:S04]  /*0d50*/  BSSY.RELIABLE B2, `(.L_x_30) ;  /* 0x0000018000027945 */ /* 0x000fe80003800100 */
[----:B------:R-:W-:Y:S05]  /*0d60*/  @P3 BRA `(.L_x_31) ;  /* 0x00000000001c3947 */ /* 0x000fea0003800000 */
[----:B--23--:R-:W2:Y:S02]  /*0d70*/  LDS R4, [UR8+0x34] ;  /* 0x00003408ff047984 */ /* 0x00cea40008000800 */
[----:B--2---:R-:W-:-:S05]  /*0d80*/  LOP3.LUT R4, R4, 0x7, RZ, 0xb8, !PT ;  /* 0x0000000704047812 */ /* 0x004fca00078eb8ff */
[----:B------:R2:W-:Y:S01]  /*0d90*/  STS [UR8+0x34], R4 ;  /* 0x00003404ff007988 */ /* 0x0005e20008000808 */
[----:B------:R-:W-:Y:S05]  /*0da0*/  @P3 BRA `(.L_x_32) ;  /* 0x00000000001c3947 */ /* 0x000fea0003800000 */
[----:B--2---:R-:W2:Y:S02]  /*0db0*/  LDS R4, [UR8+0x34] ;  /* 0x00003408ff047984 */ /* 0x004ea40008000800 */
[----:B--2---:R-:W-:-:S05]  /*0dc0*/  LOP3.LUT R4, R4, 0x38, RZ, 0xb8, !PT ;  /* 0x0000003804047812 */ /* 0x004fca00078eb8ff */
[----:B------:R4:W-:Y:S02]  /*0dd0*/  STS [UR8+0x34], R4 ;  /* 0x00003404ff007988 */ /* 0x0009e40008000808 */
.L_x_31:
[----:B------:R-:W-:Y:S05]  /*0de0*/  @P3 BRA `(.L_x_33) ;  /* 0x00000000001c3947 */ /* 0x000fea0003800000 */
[----:B--234-:R-:W2:Y:S02]  /*0df0*/  LDS R4, [UR8+0x8] ;  /* 0x00000808ff047984 */ /* 0x01cea40008000800 */
[----:B--2---:R-:W-:-:S05]  /*0e00*/  LOP3.LUT R4, R4, 0x780, RZ, 0xb8, !PT ;  /* 0x0000078004047812 */ /* 0x004fca00078eb8ff */
[----:B------:R3:W-:Y:S02]  /*0e10*/  STS [UR8+0x8], R4 ;  /* 0x00000804ff007988 */ /* 0x0007e40008000808 */
.L_x_32:
[----:B------:R-:W-:Y:S05]  /*0e20*/  @P3 BRA `(.L_x_34) ;  /* 0x0000000000283947 */ /* 0x000fea0003800000 */
[----:B--23--:R-:W2:Y:S02]  /*0e30*/  LDS R4, [UR8+0x8] ;  /* 0x00000808ff047984 */ /* 0x00cea40008000800 */
[----:B--2---:R-:W-:-:S05]  /*0e40*/  LOP3.LUT R4, R4, 0x1800, RZ, 0xb8, !PT ;  /* 0x0000180004047812 */ /* 0x004fca00078eb8ff */
[----:B------:R2:W-:Y:S02]  /*0e50*/  STS [UR8+0x8], R4 ;  /* 0x00000804ff007988 */ /* 0x0005e40008000808 */
.L_x_33:
[----:B------:R-:W-:Y:S05]  /*0e60*/  @P3 BREAK.RELIABLE B2 ;  /* 0x0000000000023942 */ /* 0x000fea0003800100 */
[----:B------:R-:W-:Y:S05]  /*0e70*/  @P3 BRA `(.L_x_35) ;  /* 0x0000000000243947 */ /* 0x000fea0003800000 */
[----:B--234-:R-:W2:Y:S01]  /*0e80*/  LDS R4, [UR8+0x8] ;  /* 0x00000808ff047984 */ /* 0x01cea20008000800 */
[----:B-----5:R-:W-:-:S05]  /*0e90*/  IMAD.MOV.U32 R5, RZ, RZ, 0x6000 ;  /* 0x00006000ff057424 */ /* 0x020fca00078e00ff */
[----:B--2---:R-:W-:-:S04]  /*0ea0*/  LOP3.LUT R4, R4, 0x2000, R5, 0xd8, !PT ;  /* 0x0000200004047812 */ /* 0x004fc800078ed805 */
[----:B------:R-:W-:-:S05]  /*0eb0*/  LOP3.LUT R4, R4, 0x400000, RZ, 0xb8, !PT ;  /* 0x0040000004047812 */ /* 0x000fca00078eb8ff */
[----:B------:R4:W-:Y:S02]  /*0ec0*/  STS [UR8+0x8], R4 ;  /* 0x00000804ff007988 */ /* 0x0009e40008000808 */
.L_x_34:
[----:B------:R-:W-:Y:S05]  /*0ed0*/  BSYNC.RELIABLE B2 ;  /* 0x0000000000027941 */ /* 0x000fea0003800100 */
.L_x_30:
[----:B--234-:R-:W2:Y:S02]  /*0ee0*/  @!P3 LDS R4, [UR8+0x8] ;  /* 0x00000808ff04b984 */ /* 0x01cea40008000800 */
[----:B--2---:R-:W-:-:S05]  /*0ef0*/  @!P3 LOP3.LUT R4, R4, 0x8000, RZ, 0xb8, !PT ;  /* 0x000080000404b812 */ /* 0x004fca00078eb8ff */
[----:B------:R2:W-:Y:S02]  /*0f00*/  @!P3 STS [UR8+0x8], R4 ;  /* 0x00000804ff00b988 */ /* 0x0005e40008000808 */
.L_x_35:
[----:B------:R-:W-:Y:S05]  /*0f10*/  BSYNC.RECONVERGENT B3 ;  /* 0x0000000000037941 */ /* 0x000fea0003800200 */
.L_x_29:
[----:B------:R-:W-:Y:S05]  /*0f20*/  WARPSYNC.ALL ;  /* 0x0000000000007948 */ /* 0x000fea0003800000 */
[----:B------:R-:W-:Y:S01]  /*0f30*/  NOP ;  /* 0x0000000000007918 */ /* 0x000fe20000000000 */
[----:B------:R-:W-:-:S04]  /*0f40*/  UIADD3 UR5, UPT, UPT, UR4, 0x80, URZ ;  /* 0x0000008004057890 */ /* 0x000fc8000fffe0ff */
[----:B------:R-:W-:-:S04]  /*0f50*/  UIADD3 UR26, UP0, UPT, UR5, UR20, URZ ;  /* 0x00000014051a7290 */ /* 0x000fc8000ff1e0ff */
[----:B------:R-:W-:Y:S01]  /*0f60*/  ULEA.HI.X.SX32 UR27, UR5, UR21, 0x1, UP0 ;  /* 0x00000015051b7291 */ /* 0x000fe200080f0eff */
[----:B------:R-:W-:Y:S11]  /*0f70*/  @P0 BRA `(.L_x_36) ;  /* 0x0000000000300947 */ /* 0x000ff60003800000 */
[----:B--234-:R-:W2:Y:S01]  /*0f80*/  S2R R4, SR_LANEID ;  /* 0x0000000000047919 */ /* 0x01cea20000000000 */
[----:B------:R-:W-:Y:S05]  /*0f90*/  WARPSYNC.ALL ;  /* 0x0000000000007948 */ /* 0x000fea0003800000 */
[----:B------:R-:W-:Y:S01]  /*0fa0*/  NOP ;  /* 0x0000000000007918 */ /* 0x000fe20000000000 */
[----:B--2---:R-:W-:-:S05]  /*0fb0*/  IMAD.SHL.U32 R9, R4, 0x4, RZ ;  /* 0x0000000404097824 */ /* 0x004fca00078e00ff */
[----:B------:R-:W2:Y:S01]  /*0fc0*/  LDS R7, [R9+UR8] ;  /* 0x0000000809077984 */ /* 0x000ea20008000800 */
[----:B------:R-:W-:-:S05]  /*0fd0*/  IADD3 R4, P1, PT, R9, UR26, RZ ;  /* 0x0000001a09047c10 */ /* 0x000fca000ff3e0ff */
[----:B-----5:R-:W-:-:S05]  /*0fe0*/  IMAD.X R5, RZ, RZ, UR27, P1 ;  /* 0x0000001bff057e24 */ /* 0x020fca00088e06ff */
[----:B--2---:R2:W3:Y:S01]  /*0ff0*/  ATOMG.E.EXCH.STRONG.GPU PT, RZ, [R4], R7 ;  /* 0x0000000704ff73a8 */ /* 0x0044e200041ee100 */
[----:B------:R-:W-:-:S04]  /*1000*/  DEPBAR {5,4,3,2,1,0} ;  /* 0x0000003f0000791a */ /* 0x000fc80000000000 */
[----:B------:R-:W4:Y:S02]  /*1010*/  CCTL.E.C.LDCU.IV.DEEP [UR26] ;  /* 0x000000001a007540 */ /* 0x000f240009c08000 */
[----:B----4-:R2:W-:Y:S01]  /*1020*/  UTMACCTL.IV [UR26] ;  /* 0x000000001a0079b9 */ /* 0x0105e20008000000 */
[----:B------:R-:W-:Y:S01]  /*1030*/  NOP ;  /* 0x0000000000007918 */ /* 0x000fe20000000000 */
.L_x_36:
[----:B------:R-:W-:Y:S05]  /*1040*/  @P0 BRA `(.L_x_37) ;  /* 0x00000000000c0947 */ /* 0x000fea0003800000 */
[----:B------:R0:W-:Y:S01]  /*1050*/  UTMACMDFLUSH ;  /* 0x00000000000079b7 */ /* 0x0001e20000000000 */
[----:B------:R-:W-:Y:S05]  /*1060*/  @P0 BRA `(.L_x_37) ;  /* 0x0000000000040947 */ /* 0x000fea0003800000 */
[----:B------:R-:W-:-:S04]  /*1070*/  DEPBAR.LE SB0, 0x0 ;  /* 0x000080000000791a */ /* 0x000fc80000000000 */
.L_x_37:
        /* <DEDUP_REMOVED lines=8> */
[----:B---3--:R-:W3:Y:S01]  /*1100*/  LDS R3, [UR8+0x8] ;  /* 0x00000808ff037984 */ /* 0x008ee20008000800 */
[----:B------:R-:W2:Y:S02]  /*1110*/  LDC.64 R10, c[0x0][0x390] ;  /* 0x0000e400ff0a7b82 */ /* 0x000ea40000000a00 */
[----:B--2-4-:R-:W-:Y:S01]  /*1120*/  IMAD.MOV.U32 R4, RZ, RZ, 0x70 ;  /* 0x00000070ff047424 */ /* 0x014fe200078e00ff */
[----:B------:R2:W-:Y:S04]  /*1130*/  STS.64 [UR8], R10 ;  /* 0x0000000aff007988 */ /* 0x0005e80008000a08 */
[----:B---3--:R-:W-:-:S05]  /*1140*/  LOP3.LUT R3, R3, 0x10, R4, 0xd8, !PT ;  /* 0x0000001003037812 */ /* 0x008fca00078ed804 */
[----:B------:R2:W-:Y:S02]  /*1150*/  STS [UR8+0x8], R3 ;  /* 0x00000803ff007988 */ /* 0x0005e40008000808 */
.L_x_39:
[----:B--2---:R-:W-:Y:S05]  /*1160*/  BSYNC.RECONVERGENT B3 ;  /* 0x0000000000037941 */ /* 0x004fea0003800200 */
.L_x_38:
[----:B------:R-:W-:Y:S04]  /*1170*/  BSSY.RECONVERGENT B4, `(.L_x_40) ;  /* 0x0000033000047945 */ /* 0x000fe80003800200 */
[----:B------:R-:W-:Y:S04]  /*1180*/  BSSY.RELIABLE B3, `(.L_x_41) ;  /* 0x000002e000037945 */ /* 0x000fe80003800100 */
[----:B------:R-:W-:Y:S05]  /*1190*/  @P3 BRA `(.L_x_42) ;  /* 0x0000000000243947 */ /* 0x000fea0003800000 */
[----:B---3--:R-:W2:Y:S01]  /*11a0*/  LDS R3, [UR8+0x34] ;  /* 0x00003408ff037984 */ /* 0x008ea20008000800 */
[----:B----4-:R-:W-:-:S05]  /*11b0*/  IMAD.MOV.U32 R4, RZ, RZ, 0x3f000000 ;  /* 0x3f000000ff047424 */ /* 0x010fca00078e00ff */
[----:B--2---:R-:W-:-:S05]  /*11c0*/  LOP3.LUT R3, R3, 0xff000000, R4, 0xb8, !PT ;  /* 0xff00000003037812 */ /* 0x004fca00078eb804 */
[----:B------:R2:W-:Y:S01]  /*11d0*/  STS [UR8+0x34], R3 ;  /* 0x00003403ff007988 */ /* 0x0005e20008000808 */
[----:B------:R-:W-:Y:S05]  /*11e0*/  @P3 BRA `(.L_x_43) ;  /* 0x0000000000183947 */ /* 0x000fea0003800000 */
[----:B--2---:R-:W2:Y:S01]  /*11f0*/  LDS R3, [UR8+0x38] ;  /* 0x00003808ff037984 */ /* 0x004ea20008000800 */
[----:B------:R-:W-:-:S05]  /*1200*/  IMAD.MOV.U32 R4, RZ, RZ, 0x3f ;  /* 0x0000003fff047424 */ /* 0x000fca00078e00ff */
[----:B--2---:R-:W-:-:S05]  /*1210*/  LOP3.LUT R3, R3, 0xff, R4, 0xb8, !PT ;  /* 0x000000ff03037812 */ /* 0x004fca00078eb804 */
[----:B------:R2:W-:Y:S02]  /*1220*/  STS [UR8+0x38], R3 ;  /* 0x00003803ff007988 */ /* 0x0005e40008000808 */
.L_x_42:
[----:B------:R-:W-:Y:S05]  /*1230*/  @P3 BRA `(.L_x_44) ;  /* 0x00000000000c3947 */ /* 0x000fea0003800000 */
[----:B------:R2:W-:Y:S02]  /*1240*/  STS [UR8+0x20], R6 ;  /* 0x00002006ff007988 */ /* 0x0005e40008000808 */
.L_x_43:
[----:B------:R-:W-:Y:S05]  /*1250*/  @P3 BRA `(.L_x_45) ;  /* 0x0000000000243947 */ /* 0x000fea0003800000 */
[----:B------:R2:W-:Y:S02]  /*1260*/  STS [UR8+0x24], R2 ;  /* 0x00002402ff007988 */ /* 0x0005e40008000808 */
.L_x_44:
[----:B------:R-:W-:Y:S05]  /*1270*/  @P3 BRA `(.L_x_46) ;  /* 0x00000000002c3947 */ /* 0x000fea0003800000 */
[----:B--2---:R-:W2:Y:S01]  /*1280*/  LDS R2, [UR8+0x1c] ;  /* 0x00001c08ff027984 */ /* 0x004ea20008000800 */
[----:B------:R-:W3:Y:S02]  /*1290*/  LDC.64 R6, c[0x0][0x3b8] ;  /* 0x0000ee00ff067b82 */ /* 0x000ee40000000a00 */
[--C-:B---3-5:R-:W-:Y:S02]  /*12a0*/  SHF.R.U32.HI R5, RZ, 0x4, R7.reuse ;  /* 0x00000004ff057819 */ /* 0x128fe40000011607 */
[----:B------:R-:W-:-:S05]  /*12b0*/  SHF.R.U64 R3, R6, 0x4, R7 ;  /* 0x0000000406037819 */ /* 0x000fca0000001207 */
[----:B------:R3:W-:Y:S01]  /*12c0*/  STS [UR8+0xc], R3 ;  /* 0x00000c03ff007988 */ /* 0x0007e20008000808 */
[----:B--2---:R-:W-:-:S05]  /*12d0*/  LOP3.LUT R2, R2, 0xf, R5, 0xb8, !PT ;  /* 0x0000000f02027812 */ /* 0x004fca00078eb805 */
[----:B------:R3:W-:Y:S02]  /*12e0*/  STS [UR8+0x1c], R2 ;  /* 0x00001c02ff007988 */ /* 0x0007e40008000808 */
.L_x_45:
[----:B------:R-:W-:Y:S05]  /*12f0*/  @P3 BRA `(.L_x_47) ;  /* 0x00000000001c3947 */ /* 0x000fea0003800000 */
[----:B---3--:R-:W3:Y:S02]  /*1300*/  LDS R2, [UR8+0x34] ;  /* 0x00003408ff027984 */ /* 0x008ee40008000800 */
[----:B---3--:R-:W-:-:S05]  /*1310*/  LOP3.LUT R2, R2, 0x7, RZ, 0xb8, !PT ;  /* 0x0000000702027812 */ /* 0x008fca00078eb8ff */
[----:B------:R3:W-:Y:S02]  /*1320*/  STS [UR8+0x34], R2 ;  /* 0x00003402ff007988 */ /* 0x0007e40008000808 */
.L_x_46:
[----:B------:R-:W-:Y:S05]  /*1330*/  @P3 BRA `(.L_x_48) ;  /* 0x00000000001c3947 */ /* 0x000fea0003800000 */
[----:B--23--:R-:W2:Y:S02]  /*1340*/  LDS R2, [UR8+0x34] ;  /* 0x00003408ff027984 */ /* 0x00cea40008000800 */
[----:B--2---:R-:W-:-:S05]  /*1350*/  LOP3.LUT R2, R2, 0x38, RZ, 0xb8, !PT ;  /* 0x0000003802027812 */ /* 0x004fca00078eb8ff */
[----:B------:R2:W-:Y:S02]  /*1360*/  STS [UR8+0x34], R2 ;  /* 0x00003402ff007988 */ /* 0x0005e40008000808 */
.L_x_47:
[----:B------:R-:W-:Y:S05]  /*1370*/  @P3 BRA `(.L_x_49) ;  /* 0x00000000001c3947 */ /* 0x000fea0003800000 */
[----:B--23--:R-:W2:Y:S02]  /*1380*/  LDS R2, [UR8+0x8] ;  /* 0x00000808ff027984 */ /* 0x00cea40008000800 */
[----:B--2---:R-:W-:-:S05]  /*1390*/  LOP3.LUT R2, R2, 0x780, RZ, 0xb8, !PT ;  /* 0x0000078002027812 */ /* 0x004fca00078eb8ff */
[----:B------:R2:W-:Y:S02]  /*13a0*/  STS [UR8+0x8], R2 ;  /* 0x00000802ff007988 */ /* 0x0005e40008000808 */
.L_x_48:
[----:B------:R-:W-:Y:S05]  /*13b0*/  @P3 BRA `(.L_x_50) ;  /* 0x0000000000283947 */ /* 0x000fea0003800000 */
[----:B--23--:R-:W2:Y:S02]  /*13c0*/  LDS R2, [UR8+0x8] ;  /* 0x00000808ff027984 */ /* 0x00cea40008000800 */
[----:B--2---:R-:W-:-:S05]  /*13d0*/  LOP3.LUT R2, R2, 0x1800, RZ, 0xb8, !PT ;  /* 0x0000180002027812 */ /* 0x004fca00078eb8ff */
[----:B------:R2:W-:Y:S02]  /*13e0*/  STS [UR8+0x8], R2 ;  /* 0x00000802ff007988 */ /* 0x0005e40008000808 */
.L_x_49:
[----:B------:R-:W-:Y:S05]  /*13f0*/  @P3 BREAK.RELIABLE B3 ;  /* 0x0000000000033942 */ /* 0x000fea0003800100 */
[----:B------:R-:W-:Y:S05]  /*1400*/  @P3 BRA `(.L_x_51) ;  /* 0x0000000000243947 */ /* 0x000fea0003800000 */
[----:B--23--:R-:W2:Y:S01]  /*1410*/  LDS R2, [UR8+0x8] ;  /* 0x00000808ff027984 */ /* 0x00cea20008000800 */
[----:B------:R-:W-:-:S05]  /*1420*/  IMAD.MOV.U32 R3, RZ, RZ, 0x6000 ;  /* 0x00006000ff037424 */ /* 0x000fca00078e00ff */
[----:B--2---:R-:W-:-:S04]  /*1430*/  LOP3.LUT R2, R2, 0x4000, R3, 0xd8, !PT ;  /* 0x0000400002027812 */ /* 0x004fc800078ed803 */
[----:B------:R-:W-:-:S05]  /*1440*/  LOP3.LUT R2, R2, 0x400000, RZ, 0xb8, !PT ;  /* 0x0040000002027812 */ /* 0x000fca00078eb8ff */
[----:B------:R2:W-:Y:S02]  /*1450*/  STS [UR8+0x8], R2 ;  /* 0x00000802ff007988 */ /* 0x0005e40008000808 */
.L_x_50:
[----:B------:R-:W-:Y:S05]  /*1460*/  BSYNC.RELIABLE B3 ;  /* 0x0000000000037941 */ /* 0x000fea0003800100 */
.L_x_41:
[----:B--23--:R-:W2:Y:S02]  /*1470*/  @!P3 LDS R2, [UR8+0x8] ;  /* 0x00000808ff02b984 */ /* 0x00cea40008000800 */
[----:B--2---:R-:W-:-:S05]  /*1480*/  @!P3 LOP3.LUT R2, R2, 0x8000, RZ, 0xb8, !PT ;  /* 0x000080000202b812 */ /* 0x004fca00078eb8ff */
[----:B------:R2:W-:Y:S02]  /*1490*/  @!P3 STS [UR8+0x8], R2 ;  /* 0x00000802ff00b988 */ /* 0x0005e40008000808 */
.L_x_51:
[----:B------:R-:W-:Y:S05]  /*14a0*/  BSYNC.RECONVERGENT B4 ;  /* 0x0000000000047941 */ /* 0x000fea0003800200 */
.L_x_40:
[----:B------:R-:W-:Y:S05]  /*14b0*/  WARPSYNC.ALL ;  /* 0x0000000000007948 */ /* 0x000fea0003800000 */
[----:B------:R-:W-:Y:S01]  /*14c0*/  NOP ;  /* 0x0000000000007918 */ /* 0x000fe20000000000 */
[----:B------:R-:W-:-:S04]  /*14d0*/  UIADD3 UR4, UPT, UPT, UR4, 0x100, URZ ;  /* 0x0000010004047890 */ /* 0x000fc8000fffe0ff */
[----:B------:R-:W-:-:S04]  /*14e0*/  UIADD3 UR20, UP0, UPT, UR4, UR20, URZ ;  /* 0x0000001404147290 */ /* 0x000fc8000ff1e0ff */
[----:B------:R-:W-:Y:S01]  /*14f0*/  ULEA.HI.X.SX32 UR22, UR4, UR21, 0x1, UP0 ;  /* 0x0000001504167291 */ /* 0x000fe200080f0eff */
[----:B------:R-:W-:Y:S11]  /*1500*/  @P0 BRA `(.L_x_52) ;  /* 0x0000000000340947 */ /* 0x000ff60003800000 */
[----:B--23--:R-:W2:Y:S01]  /*1510*/  S2R R2, SR_LANEID ;  /* 0x0000000000027919 */ /* 0x00cea20000000000 */
[----:B------:R-:W-:Y:S05]  /*1520*/  WARPSYNC.ALL ;  /* 0x0000000000007948 */ /* 0x000fea0003800000 */
[----:B------:R-:W-:Y:S01]  /*1530*/  NOP ;  /* 0x0000000000007918 */ /* 0x000fe20000000000 */
[----:B--2-4-:R-:W-:-:S05]  /*1540*/  IMAD.SHL.U32 R4, R2, 0x4, RZ ;  /* 0x0000000402047824 */ /* 0x014fca00078e00ff */
[----:B-----5:R-:W2:Y:S01]  /*1550*/  LDS R5, [R4+UR8] ;  /* 0x0000000804057984 */ /* 0x020ea20008000800 */
[----:B------:R-:W-:Y:S01]  /*1560*/  IADD3 R2, P1, PT, R4, UR20, RZ ;  /* 0x0000001404027c10 */ /* 0x000fe2000ff3e0ff */
[----:B------:R-:W-:-:S04]  /*1570*/  UMOV UR21, UR22 ;  /* 0x0000001600157c82 */ /* 0x000fc80008000000 */
[----:B------:R-:W-:-:S05]  /*1580*/  IMAD.X R3, RZ, RZ, UR22, P1 ;  /* 0x00000016ff037e24 */ /* 0x000fca00088e06ff */
[----:B--2---:R2:W3:Y:S01]  /*1590*/  ATOMG.E.EXCH.STRONG.GPU PT, RZ, [R2], R5 ;  /* 0x0000000502ff73a8 */ /* 0x0044e200041ee100 */
[----:B------:R-:W-:-:S04]  /*15a0*/  DEPBAR {5,4,3,2,1,0} ;  /* 0x0000003f0000791a */ /* 0x000fc80000000000 */
[----:B------:R-:W4:Y:S02]  /*15b0*/  CCTL.E.C.LDCU.IV.DEEP [UR20] ;  /* 0x0000000014007540 */ /* 0x000f240009c08000 */
[----:B----4-:R2:W-:Y:S01]  /*15c0*/  UTMACCTL.IV [UR20] ;  /* 0x00000000140079b9 */ /* 0x0105e20008000000 */
[----:B------:R-:W-:Y:S01]  /*15d0*/  NOP ;  /* 0x0000000000007918 */ /* 0x000fe20000000000 */
.L_x_52:
[----:B------:R-:W-:Y:S05]  /*15e0*/  @P0 BRA `(.L_x_53) ;  /* 0x00000000000c0947 */ /* 0x000fea0003800000 */
[----:B------:R0:W-:Y:S01]  /*15f0*/  UTMACMDFLUSH ;  /* 0x00000000000079b7 */ /* 0x0001e20000000000 */
[----:B------:R-:W-:Y:S05]  /*1600*/  @P0 BRA `(.L_x_53) ;  /* 0x0000000000040947 */ /* 0x000fea0003800000 */
[----:B------:R-:W-:-:S04]  /*1610*/  DEPBAR.LE SB0, 0x0 ;  /* 0x000080000000791a */ /* 0x000fc80000000000 */
.L_x_53:
[----:B------:R-:W-:Y:S05]  /*1620*/  WARPSYNC.ALL ;  /* 0x0000000000007948 */ /* 0x000fea0003800000 */
[----:B------:R-:W-:Y:S01]  /*1630*/  NOP ;  /* 0x0000000000007918 */ /* 0x000fe20000000000 */
[----:B---3--:R-:W-:Y:S01]  /*1640*/  BAR.SYNC.DEFER_BLOCKING 0x0 ;  /* 0x0000000000007b1d */ /* 0x008fe20000010000 */
[----:B--2---:R-:W-:Y:S01]  /*1650*/  SHF.R.U32.HI R2, RZ, 0x5, R0 ;  /* 0x00000005ff027819 */ /* 0x004fe20000011600 */
[----:B------:R-:W-:Y:S01]  /*1660*/  UIADD3 UR12, UPT, UPT, UR8, 0x2010, URZ ;  /* 0x00002010080c7890 */ /* 0x000fe2000fffe0ff */
[----:B------:R-:W-:Y:S01]  /*1670*/  ISETP.GE.AND P0, PT, R8, 0x1, PT ;  /* 0x000000010800780c */ /* 0x000fe20003f06270 */
[----:B------:R-:W-:Y:S01]  /*1680*/  USHF.L.U32 UR15, UR7, 0x6, URZ ;  /* 0x00000006070f7899 */ /* 0x000fe200080006ff */
[----:B------:R-:W-:Y:S01]  /*1690*/  R2UR UR21, R2 ;  /* 0x00000000021572ca */ /* 0x000fe200000e0000 */
[----:B------:R-:W-:Y:S01]  /*16a0*/  VOTEU.ALL UP0, P3 ;  /* 0x0000000000ff7886 */ /* 0x000fe20001800000 */
[----:B------:R-:W-:Y:S01]  /*16b0*/  UMOV UR4, 0x1 ;  /* 0x0000000100047882 */ /* 0x000fe20000000000 */
[----:B------:R-:W-:Y:S01]  /*16c0*/  VOTEU.ALL UP1, P3 ;  /* 0x0000000000ff7886 */ /* 0x000fe20001820000 */
[----:B------:R-:W-:Y:S01]  /*16d0*/  USHF.L.U32 UR19, UR9, 0x6, URZ ;  /* 0x0000000609137899 */ /* 0x000fe200080006ff */
[----:B------:R-:W-:Y:S01]  /*16e0*/  BSSY.RECONVERGENT B4, `(.L_x_54) ;  /* 0x0000018000047945 */ /* 0x000fe20003800200 */
[----:B------:R-:W-:-:S04]  /*16f0*/  @!UP0 UIADD3 UR10, UPT, UPT, -UR4, 0x100000, URZ ;  /* 0x00100000040a8890 */ /* 0x000fc8000fffe1ff */
[----:B------:R-:W-:Y:S02]  /*1700*/  @!UP0 USHF.L.U32 UR11, UR10, 0xb, URZ ;  /* 0x0000000b0a0b8899 */ /* 0x000fe400080006ff */
[----:B------:R-:W-:Y:S02]  /*1710*/  @!UP0 USHF.L.U32 UR10, UR10, 0x1, URZ ;  /* 0x000000010a0a8899 */ /* 0x000fe400080006ff */
[----:B------:R-:W-:-:S04]  /*1720*/  @!UP0 UIADD3 UR4, UPT, UPT, -UR4, 0x100000, URZ ;  /* 0x0010000004048890 */ /* 0x000fc8000fffe1ff */
[----:B------:R-:W-:Y:S02]  /*1730*/  @!UP0 USHF.L.U32 UR5, UR4, 0xb, URZ ;  /* 0x0000000b04058899 */ /* 0x000fe400080006ff */
[----:B------:R-:W-:Y:S01]  /*1740*/  @!UP0 USHF.L.U32 UR4, UR4, 0x1, URZ ;  /* 0x0000000104048899 */ /* 0x000fe200080006ff */
[----:B------:R-:W-:Y:S01]  /*1750*/  VOTEU.ALL UP0, P3 ;  /* 0x0000000000ff7886 */ /* 0x000fe20001800000 */
[----:B------:R-:W2:Y:S04]  /*1760*/  FENCE.VIEW.ASYNC.S ;  /* 0x00000000000073c6 */ /* 0x000ea80000000000 */
[----:B--2---:R2:W3:Y:S06]  /*1770*/  @!UP0 SYNCS.EXCH.64 URZ, [UR8+0x2000], UR10 ;  /* 0x0020000a08ff85b2 */ /* 0x0044ec0008000100 */
[----:B------:R2:W3:Y:S02]  /*1780*/  @!UP1 SYNCS.EXCH.64 URZ, [UR8+0x2010], UR4 ;  /* 0x0020100408ff95b2 */ /* 0x0004e40008000100 */
[----:B---3--:R-:W-:Y:S06]  /*1790*/  BAR.SYNC.DEFER_BLOCKING 0x0 ;  /* 0x0000000000007b1d */ /* 0x008fec0000010000 */
[----:B------:R-:W-:Y:S05]  /*17a0*/  @P3 BRA `(.L_x_55) ;  /* 0x00000000002c3947 */ /* 0x000fea0003800000 */
[----:B--2---:R-:W-:Y:S02]  /*17b0*/  UMOV UR4, 0x1 ;  /* 0x0000000100047882 */ /* 0x004fe40000000000 */
[----:B------:R-:W-:-:S04]  /*17c0*/  UIADD3 UR10, UPT, UPT, -UR4, 0x100000, URZ ;  /* 0x00100000040a7890 */ /* 0x000fc8000fffe1ff */
[----:B------:R-:W-:Y:S02]  /*17d0*/  USHF.L.U32 UR11, UR10, 0xb, URZ ;  /* 0x0000000b0a0b7899 */ /* 0x000fe400080006ff */
[----:B------:R-:W-:Y:S02]  /*17e0*/  USHF.L.U32 UR10, UR10, 0x1, URZ ;  /* 0x000000010a0a7899 */ /* 0x000fe400080006ff */
[----:B------:R-:W-:-:S04]  /*17f0*/  UIADD3 UR4, UPT, UPT, -UR4, 0x100000, URZ ;  /* 0x0010000004047890 */ /* 0x000fc8000fffe1ff */
[----:B------:R-:W-:Y:S02]  /*1800*/  USHF.L.U32 UR5, UR4, 0xb, URZ ;  /* 0x0000000b04057899 */ /* 0x000fe400080006ff */
[----:B------:R-:W-:Y:S01]  /*1810*/  USHF.L.U32 UR4, UR4, 0x1, URZ ;  /* 0x0000000104047899 */ /* 0x000fe200080006ff */
[----:B------:R-:W2:Y:S03]  /*1820*/  FENCE.VIEW.ASYNC.S ;  /* 0x00000000000073c6 */ /* 0x000ea60000000000 */
[----:B--2---:R3:W2:Y:S08]  /*1830*/  SYNCS.EXCH.64 URZ, [UR8+0x2008], UR10 ;  /* 0x0020080a08ff75b2 */ /* 0x0046b00008000100 */
[----:B------:R3:W4:Y:S02]  /*1840*/  SYNCS.EXCH.64 URZ, [UR8+0x2018], UR4 ;  /* 0x0020180408ff75b2 */ /* 0x0007240008000100 */
[----:B---3--:R-:W-:Y:S01]  /*1850*/  NOP ;  /* 0x0000000000007918 */ /* 0x008fe20000000000 */
.L_x_55:
[----:B--2---:R-:W-:Y:S05]  /*1860*/  BSYNC.RECONVERGENT B4 ;  /* 0x0000000000047941 */ /* 0x004fea0003800200 */
.L_x_54:
[----:B------:R-:W-:Y:S05]  /*1870*/  @!P0 BRA `(.L_x_56) ;  /* 0x0000000400c88947 */ /* 0x000fea0003800000 */
[----:B----4-:R-:W-:Y:S01]  /*1880*/  BAR.SYNC.DEFER_BLOCKING 0x0 ;  /* 0x0000000000007b1d */ /* 0x010fe20000010000 */
[----:B------:R-:W-:Y:S01]  /*1890*/  @!P3 IMAD.MOV.U32 R2, RZ, RZ, 0x1000 ;  /* 0x00001000ff02b424 */ /* 0x000fe200078e00ff */
[----:B------:R-:W-:Y:S02]  /*18a0*/  ELECT P1, URZ, PT ;  /* 0x0000000000ff782f */ /* 0x000fe40003820000 */
[----:B------:R-:W-:Y:S02]  /*18b0*/  ELECT P0, URZ, PT ;  /* 0x0000000000ff782f */ /* 0x000fe40003800000 */
[C---:B------:R-:W-:Y:S01]  /*18c0*/  ISETP.LT.U32.AND P1, PT, R36.reuse, 0x20, P1 ;  /* 0x000000202400780c */ /* 0x040fe20000f21070 */
[----:B------:R-:W-:Y:S01]  /*18d0*/  UMOV UR11, UR15 ;  /* 0x0000000f000b7c82 */ /* 0x000fe20008000000 */
[----:B------:R-:W-:Y:S01]  /*18e0*/  ISETP.LT.U32.AND P0, PT, R36, 0x20, P0 ;  /* 0x000000202400780c */ /* 0x000fe20000701070 */
[----:B------:R-:W-:-:S10]  /*18f0*/  UIADD3 UR16, UPT, UPT, UR8, 0x1000, URZ ;  /* 0x0000100008107890 */ /* 0x000fd4000fffe0ff */
[----:B------:R-:W-:Y:S01]  /*1900*/  VOTEU.ANY UP0, P1 ;  /* 0x0000000000ff7886 */ /* 0x000fe20000800100 */
[----:B------:R-:W-:Y:S01]  /*1910*/  VOTEU.ANY UP2, P1 ;  /* 0x0000000000ff7886 */ /* 0x000fe20000840100 */
[----:B------:R-:W-:Y:S01]  /*1920*/  VOTEU.ANY UP1, P0 ;  /* 0x0000000000ff7886 */ /* 0x000fe20000020100 */
[----:B------:R-:W-:Y:S01]  /*1930*/  VOTEU.ANY UP3, P0 ;  /* 0x0000000000ff7886 */ /* 0x000fe20000060100 */
[----:B------:R2:W-:Y:S01]  /*1940*/  @!P3 SYNCS.ARRIVE.TRANS64 RZ, [UR8+0x2000], R2 ;  /* 0x00200002ffffb9a7 */ /* 0x0005e20008000008 */
[----:B------:R3:W-:Y:S06]  /*1950*/  MEMBAR.ALL.CTA ;  /* 0x0000000000007992 */ /* 0x0007ec0000008000 */
[----:B---3--:R-:W3:Y:S01]  /*1960*/  FENCE.VIEW.ASYNC.S ;  /* 0x00000000000073c6 */ /* 0x008ee20000000000 */
[----:B------:R-:W-:Y:S01]  /*1970*/  @UP0 UIADD3 UR9, UPT, UPT, UR8, 0x2000, URZ ;  /* 0x0000200008090890 */ /* 0x000fe2000fffe0ff */
[----:B------:R-:W-:Y:S01]  /*1980*/  @UP0 UMOV UR10, URZ ;  /* 0x000000ff000a0c82 */ /* 0x000fe20008000000 */
[----:B------:R-:W-:Y:S01]  /*1990*/  @UP1 UIADD3 UR17, UPT, UPT, UR8, 0x2000, URZ ;  /* 0x0000200008111890 */ /* 0x000fe2000fffe0ff */
[----:B------:R-:W-:Y:S01]  /*19a0*/  @UP1 UMOV UR18, URZ ;  /* 0x000000ff00121c82 */ /* 0x000fe20008000000 */
[----:B------:R-:W-:Y:S01]  /*19b0*/  UISETP.NE.U32.AND UP0, UPT, UR21, URZ, UPT ;  /* 0x000000ff1500728c */ /* 0x000fe2000bf05070 */
[----:B---3--:R-:W-:Y:S06]  /*19c0*/  BAR.SYNC.DEFER_BLOCKING 0x0 ;  /* 0x0000000000007b1d */ /* 0x008fec0000010000 */
[----:B------:R2:W-:Y:S02]  /*19d0*/  @UP2 UTMALDG.2D [UR8], [UR24] ;  /* 0x00000008180025b4 */ /* 0x0005e40008008000 */
[----:B------:R-:W-:Y:S06]  /*19e0*/  BAR.SYNC.DEFER_BLOCKING 0x0 ;  /* 0x0000000000007b1d */ /* 0x000fec0000010000 */
[----:B------:R2:W-:Y:S02]  /*19f0*/  @UP3 UTMALDG.2D [UR16], [UR26] ;  /* 0x000000101a0035b4 */ /* 0x0005e40008008000 */
[----:B------:R-:W-:Y:S06]  /*1a00*/  BAR.SYNC.DEFER_BLOCKING 0x0 ;  /* 0x0000000000007b1d */ /* 0x000fec0000010000 */
[----:B------:R-:W3:Y:S02]  /*1a10*/  SYNCS.PHASECHK.TRANS64.TRYWAIT P0, [UR8+0x2000], RZ ;  /* 0x002000ffff0075a7 */ /* 0x000ee40008001108 */
[----:B--23--:R-:W-:Y:S05]  /*1a20*/  @!P0 BRA `(.L_x_57) ;  /* 0x0000000800f88947 */ /* 0x00cfea0003800000 */
.L_x_71:
[----:B------:R-:W-:Y:S05]  /*1a30*/  BRA.U UP0, `(.L_x_58) ;  /* 0x0000000100287547 */ /* 0x000fea000b800000 */
[----:B------:R-:W-:Y:S02]  /*1a40*/  USHF.R.U32.HI UR4, URZ, 0x4, UR8 ;  /* 0x00000004ff047899 */ /* 0x000fe40008011608 */
[----:B------:R-:W-:Y:S02]  /*1a50*/  USHF.R.U32.HI UR6, URZ, 0x4, UR16 ;  /* 0x00000004ff067899 */ /* 0x000fe40008011610 */
[----:B------:R-:W-:Y:S02]  /*1a60*/  USGXT.U32 UR4, UR4, 0xe ;  /* 0x0000000e0404789a */ /* 0x000fe40008000000 */
[----:B------:R-:W-:Y:S01]  /*1a70*/  USGXT.U32 UR6, UR6, 0xe ;  /* 0x0000000e0606789a */ /* 0x000fe20008000000 */
[----:B------:R-:W-:Y:S01]  /*1a80*/  UMOV UR10, 0x0 ;  /* 0x00000000000a7882 */ /* 0x000fe20000000000 */
[----:B------:R-:W-:Y:S01]  /*1a90*/  UMOV UR11, 0x4100010 ;  /* 0x04100010000b7882 */ /* 0x000fe20000000000 */
[----:B------:R-:W-:Y:S01]  /*1aa0*/  UMOV UR5, 0xc0004010 ;  /* 0xc000401000057882 */ /* 0x000fe20000000000 */
[----:B------:R-:W-:-:S05]  /*1ab0*/  UMOV UR7, 0xc0004010 ;  /* 0xc000401000077882 */ /* 0x000fca0000000000 */
[----:B------:R2:W-:Y:S01]  /*1ac0*/  UTCQMMA gdesc[UR4], gdesc[UR6], tmem[UR23], tmem[UR10], idesc[UR11], !UPT ;  /* 0x00ff0a06040075ea */ /* 0x0005e2000f800317 */
[----:B------:R-:W-:Y:S02]  /*1ad0*/  NOP ;  /* 0x0000000000007918 */ /* 0x000fe40000000000 */
.L_x_58:
[----:B------:R-:W-:Y:S01]  /*1ae0*/  ELECT P0, URZ, PT ;  /* 0x0000000000ff782f */ /* 0x000fe20003800000 */
[----:B--2---:R-:W-:Y:S01]  /*1af0*/  UMOV UR4, UR12 ;  /* 0x0000000c00047c82 */ /* 0x004fe20008000000 */
[----:B------:R-:W-:Y:S02]  /*1b00*/  UMOV UR5, URZ ;  /* 0x000000ff00057c82 */ /* 0x000fe40008000000 */
[----:B------:R-:W-:-:S13]  /*1b10*/  ISETP.LT.U32.AND P0, PT, R36, 0x20, P0 ;  /* 0x000000202400780c */ /* 0x000fda0000701070 */
[----:B------:R-:W-:Y:S01]  /*1b20*/  VOTEU.ANY UP0, P0 ;  /* 0x0000000000ff7886 */ /* 0x000fe20000000100 */
[----:B------:R-:W-:Y:S01]  /*1b30*/  VOTEU.ANY UP1, P0 ;  /* 0x0000000000ff7886 */ /* 0x000fe20000020100 */
[----:B------:R-:W-:-:S03]  /*1b40*/  ISETP.GE.U32.AND P0, PT, R8, 0x21, PT ;  /* 0x000000210800780c */ /* 0x000fc60003f06070 */
[----:B------:R-:W-:Y:S02]  /*1b50*/  @UP0 UMOV UR4, UR4 ;  /* 0x0000000400040c82 */ /* 0x000fe40008000000 */
[----:B------:R2:W-:Y:S01]  /*1b60*/  @UP1 UTCBAR [UR4], URZ ;  /* 0x000000ff040013e9 */ /* 0x0005e200080000ff */
[----:B------:R-:W-:Y:S06]  /*1b70*/  BAR.SYNC.DEFER_BLOCKING 0x0 ;  /* 0x0000000000007b1d */ /* 0x000fec0000010000 */
[----:B------:R-:W3:Y:S02]  /*1b80*/  SYNCS.PHASECHK.TRANS64.TRYWAIT P1, [UR8+0x2010], RZ ;  /* 0x002010ffff0075a7 */ /* 0x000ee40008021108 */
[----:B--23--:R-:W-:Y:S05]  /*1b90*/  @!P1 BRA `(.L_x_59) ;  /* 0x0000000800a89947 */ /* 0x00cfea0003800000 */
.L_x_72:
[----:B------:R-:W-:Y:S01]  /*1ba0*/  UMOV UR4, URZ ;  /* 0x000000ff00047c82 */ /* 0x000fe20008000000 */
[----:B------:R-:W-:Y:S05]  /*1bb0*/  @!P0 BRA `(.L_x_56) ;  /* 0x0000000000f88947 */ /* 0x000fea0003800000 */
[----:B------:R-:W2:Y:S01]  /*1bc0*/  LDCU UR28, c[0x0][0x3a0] ;  /* 0x00007400ff1c77ac */ /* 0x000ea20008000800 */
[----:B------:R-:W-:Y:S01]  /*1bd0*/  UMOV UR5, 0x1 ;  /* 0x0000000100057882 */ /* 0x000fe20000000000 */
[----:B------:R-:W-:-:S05]  /*1be0*/  UMOV UR14, 0x20 ;  /* 0x00000020000e7882 */ /* 0x000fca0000000000 */
.L_x_63:
[----:B------:R-:W-:Y:S01]  /*1bf0*/  BAR.SYNC.DEFER_BLOCKING 0x0 ;  /* 0x0000000000007b1d */ /* 0x000fe20000010000 */
[----:B------:R-:W-:Y:S01]  /*1c00*/  ULEA UR9, UR5, UR8, 0x3 ;  /* 0x0000000805097291 */ /* 0x000fe2000f8e18ff */
[----:B------:R-:W-:Y:S01]  /*1c10*/  @!P3 IMAD.MOV.U32 R2, RZ, RZ, 0x1000 ;  /* 0x00001000ff02b424 */ /* 0x000fe200078e00ff */
[----:B------:R-:W-:Y:S01]  /*1c20*/  ELECT P1, URZ, PT ;  /* 0x0000000000ff782f */ /* 0x000fe20003820000 */
[----:B------:R-:W-:-:S03]  /*1c30*/  ULEA UR12, UR5, UR8, 0xb ;  /* 0x00000008050c7291 */ /* 0x000fc6000f8e58ff */
[----:B------:R-:W-:Y:S02]  /*1c40*/  ISETP.LT.U32.AND P1, PT, R36, 0x20, P1 ;  /* 0x000000202400780c */ /* 0x000fe40000f21070 */
[----:B------:R-:W-:Y:S01]  /*1c50*/  ELECT P0, URZ, PT ;  /* 0x0000000000ff782f */ /* 0x000fe20003800000 */
[----:B------:R-:W-:-:S03]  /*1c60*/  UIADD3 UR16, UPT, UPT, UR12, 0x1000, URZ ;  /* 0x000010000c107890 */ /* 0x000fc6000fffe0ff */
[----:B------:R-:W-:Y:S01]  /*1c70*/  ISETP.LT.U32.AND P0, PT, R36, 0x20, P0 ;  /* 0x000000202400780c */ /* 0x000fe20000701070 */
[----:B------:R-:W-:Y:S01]  /*1c80*/  UMOV UR18, UR14 ;  /* 0x0000000e00127c82 */ /* 0x000fe20008000000 */
[----:B------:R-:W-:-:S05]  /*1c90*/  USHF.L.U32 UR6, UR4, 0x1f, URZ ;  /* 0x0000001f04067899 */ /* 0x000fca00080006ff */
[----:B------:R-:W-:Y:S01]  /*1ca0*/  VOTEU.ANY UP0, P1 ;  /* 0x0000000000ff7886 */ /* 0x000fe20000800100 */
[----:B------:R3:W-:Y:S01]  /*1cb0*/  @!P3 SYNCS.ARRIVE.TRANS64 RZ, [UR9+0x2000], R2 ;  /* 0x00200002ffffb9a7 */ /* 0x0007e20008000009 */
[----:B------:R4:W-:Y:S06]  /*1cc0*/  MEMBAR.ALL.CTA ;  /* 0x0000000000007992 */ /* 0x0009ec0000008000 */
[----:B----4-:R-:W4:Y:S01]  /*1cd0*/  FENCE.VIEW.ASYNC.S ;  /* 0x00000000000073c6 */ /* 0x010f220000000000 */
[----:B------:R-:W-:Y:S01]  /*1ce0*/  @UP0 UIADD3 UR13, UPT, UPT, UR9, 0x2000, URZ ;  /* 0x00002000090d0890 */ /* 0x000fe2000fffe0ff */
[----:B----4-:R-:W-:Y:S01]  /*1cf0*/  VOTEU.ANY UP0, P1 ;  /* 0x0000000000ff7886 */ /* 0x010fe20000800100 */
[----:B------:R-:W-:Y:S01]  /*1d00*/  VOTEU.ANY UP1, P0 ;  /* 0x0000000000ff7886 */ /* 0x000fe20000020100 */
[----:B---3--:R-:W-:-:S04]  /*1d10*/  IMAD.U32 R2, RZ, RZ, UR6 ;  /* 0x00000006ff027e24 */ /* 0x008fc8000f8e00ff */
[----:B------:R-:W-:Y:S01]  /*1d20*/  @UP1 UIADD3 UR17, UPT, UPT, UR9, 0x2000, URZ ;  /* 0x0000200009111890 */ /* 0x000fe2000fffe0ff */
[----:B------:R-:W-:Y:S01]  /*1d30*/  VOTEU.ANY UP1, P0 ;  /* 0x0000000000ff7886 */ /* 0x000fe20000020100 */
[----:B------:R-:W-:Y:S06]  /*1d40*/  BAR.SYNC.DEFER_BLOCKING 0x0 ;  /* 0x0000000000007b1d */ /* 0x000fec0000010000 */
[----:B------:R3:W-:Y:S01]  /*1d50*/  @UP0 UTMALDG.2D [UR12], [UR24] ;  /* 0x0000000c180005b4 */ /* 0x0007e20008008000 */
[----:B------:R-:W-:Y:S01]  /*1d60*/  UISETP.NE.U32.AND UP0, UPT, UR21, URZ, UPT ;  /* 0x000000ff1500728c */ /* 0x000fe2000bf05070 */
[----:B------:R-:W-:Y:S06]  /*1d70*/  BAR.SYNC.DEFER_BLOCKING 0x0 ;  /* 0x0000000000007b1d */ /* 0x000fec0000010000 */
[----:B------:R3:W-:Y:S02]  /*1d80*/  @UP1 UTMALDG.2D [UR16], [UR26] ;  /* 0x000000101a0015b4 */ /* 0x0007e40008008000 */
[----:B------:R-:W-:Y:S06]  /*1d90*/  BAR.SYNC.DEFER_BLOCKING 0x0 ;  /* 0x0000000000007b1d */ /* 0x000fec0000010000 */
[----:B------:R-:W4:Y:S02]  /*1da0*/  SYNCS.PHASECHK.TRANS64.TRYWAIT P0, [UR9+0x2000], R2 ;  /* 0x00200002ff0075a7 */ /* 0x000f240008001109 */
[----:B---34-:R-:W-:Y:S05]  /*1db0*/  @!P0 BRA `(.L_x_60) ;  /* 0x00000008002c8947 */ /* 0x018fea0003800000 */
.L_x_73:
        /* <DEDUP_REMOVED lines=9> */
[----:B------:R3:W-:Y:S01]  /*1e50*/  UTCQMMA gdesc[UR6], gdesc[UR10], tmem[UR23], tmem[UR12], idesc[UR13], UPT ;  /* 0x00ff0c0a060075ea */ /* 0x0007e2000b800317 */
[----:B------:R-:W-:Y:S02]  /*1e60*/  NOP ;  /* 0x0000000000007918 */ /* 0x000fe40000000000 */
.L_x_61:
[----:B------:R-:W-:Y:S01]  /*1e70*/  ELECT P0, URZ, PT ;  /* 0x0000000000ff782f */ /* 0x000fe20003800000 */
[----:B---3--:R-:W-:-:S03]  /*1e80*/  UIADD3 UR6, UPT, UPT, UR9, 0x2010, URZ ;  /* 0x0000201009067890 */ /* 0x008fc6000fffe0ff */
[----:B------:R-:W-:Y:S01]  /*1e90*/  ISETP.LT.U32.AND P0, PT, R36, 0x20, P0 ;  /* 0x000000202400780c */ /* 0x000fe20000701070 */
[----:B------:R-:W-:-:S12]  /*1ea0*/  UMOV UR7, URZ ;  /* 0x000000ff00077c82 */ /* 0x000fd80008000000 */
[----:B------:R-:W-:Y:S01]  /*1eb0*/  VOTEU.ANY UP0, P0 ;  /* 0x0000000000ff7886 */ /* 0x000fe20000000100 */
[----:B------:R-:W-:-:S04]  /*1ec0*/  VOTEU.ANY UP1, P0 ;  /* 0x0000000000ff7886 */ /* 0x000fc80000020100 */
[----:B------:R-:W-:Y:S02]  /*1ed0*/  @UP0 UMOV UR6, UR6 ;  /* 0x0000000600060c82 */ /* 0x000fe40008000000 */
[----:B------:R3:W-:Y:S01]  /*1ee0*/  @UP1 UTCBAR [UR6], URZ ;  /* 0x000000ff060013e9 */ /* 0x0007e200080000ff */
[----:B------:R-:W-:Y:S06]  /*1ef0*/  BAR.SYNC.DEFER_BLOCKING 0x0 ;  /* 0x0000000000007b1d */ /* 0x000fec0000010000 */
[----:B------:R-:W4:Y:S02]  /*1f00*/  SYNCS.PHASECHK.TRANS64.TRYWAIT P0, [UR9+0x2010], R2 ;  /* 0x00201002ff0075a7 */ /* 0x000f240008001109 */
[----:B---34-:R-:W-:Y:S05]  /*1f10*/  @!P0 BRA `(.L_x_62) ;  /* 0x0000000400e08947 */ /* 0x018fea0003800000 */
.L_x_74:
[----:B------:R-:W-:Y:S02]  /*1f20*/  UIADD3 UR5, UPT, UPT, UR5, 0x1, URZ ;  /* 0x0000000105057890 */ /* 0x000fe4000fffe0ff */
[----:B------:R-:W-:Y:S02]  /*1f30*/  UIADD3 UR14, UPT, UPT, UR14, 0x20, URZ ;  /* 0x000000200e0e7890 */ /* 0x000fe4000fffe0ff */
[----:B------:R-:W-:-:S04]  /*1f40*/  UISETP.NE.U32.AND UP0, UPT, UR5, 0x2, UPT ;  /* 0x000000020500788c */ /* 0x000fc8000bf05070 */
[----:B------:R-:W-:Y:S02]  /*1f50*/  USEL UR6, URZ, 0x1, UP0 ;  /* 0x00000001ff067887 */ /* 0x000fe40008000000 */
[----:B------:R-:W-:Y:S02]  /*1f60*/  USEL UR5, UR5, URZ, UP0 ;  /* 0x000000ff05057287 */ /* 0x000fe40008000000 */
[----:B--2---:R-:W-:Y:S02]  /*1f70*/  UISETP.GE.AND UP0, UPT, UR14, UR28, UPT ;  /* 0x0000001c0e00728c */ /* 0x004fe4000bf06270 */
[----:B------:R-:W-:-:S07]  /*1f80*/  ULOP3.LUT UR4, UR4, UR6, URZ, 0x3c, !UPT ;  /* 0x0000000604047292 */ /* 0x000fce000f8e3cff */
[----:B------:R-:W-:Y:S05]  /*1f90*/  BRA.U !UP0, `(.L_x_63) ;  /* 0xfffffffd08147547 */ /* 0x000fea000b83ffff */
.L_x_56:
[----:B----4-:R-:W-:Y:S01]  /*1fa0*/  BAR.SYNC.DEFER_BLOCKING 0x0 ;  /* 0x0000000000007b1d */ /* 0x010fe20000010000 */
[----:B------:R-:W-:-:S05]  /*1fb0*/  IMAD.SHL.U32 R2, R0, 0x20, RZ ;  /* 0x0000002000027824 */ /* 0x000fca00078e00ff */
[----:B------:R-:W-:Y:S04]  /*1fc0*/  BSSY.RECONVERGENT B4, `(.L_x_64) ;  /* 0x0000004000047945 */ /* 0x000fe80003800200 */
[----:B------:R-:W-:Y:S05]  /*1fd0*/  @P3 BRA `(.L_x_65) ;  /* 0x0000000000083947 */ /* 0x000fea0003800000 */
[----:B------:R-:W2:Y:S02]  /*1fe0*/  SYNCS.CCTL.IV [UR8+0x2000] ;  /* 0x00200000ff0079b1 */ /* 0x000ea40008000008 */
[----:B--2---:R-:W2:Y:S02]  /*1ff0*/  SYNCS.CCTL.IV [UR8+0x2010] ;  /* 0x00201000ff0079b1 */ /* 0x004ea40008000008 */
.L_x_65:
[----:B------:R-:W-:Y:S05]  /*2000*/  BSYNC.RECONVERGENT B4 ;  /* 0x0000000000047941 */ /* 0x000fea0003800200 */
.L_x_64:
[----:B--2---:R-:W-:Y:S06]  /*2010*/  BAR.SYNC.DEFER_BLOCKING 0x0 ;  /* 0x0000000000007b1d */ /* 0x004fec0000010000 */
[----:B------:R-:W-:Y:S04]  /*2020*/  BSSY.RECONVERGENT B4, `(.L_x_66) ;  /* 0x0000004000047945 */ /* 0x000fe80003800200 */
[----:B------:R-:W-:Y:S05]  /*2030*/  @P3 BRA `(.L_x_67) ;  /* 0x0000000000083947 */ /* 0x000fea0003800000 */
[----:B------:R-:W2:Y:S02]  /*2040*/  SYNCS.CCTL.IV [UR8+0x2008] ;  /* 0x00200800ff0079b1 */ /* 0x000ea40008000008 */
[----:B--2---:R-:W2:Y:S02]  /*2050*/  SYNCS.CCTL.IV [UR8+0x2018] ;  /* 0x00201800ff0079b1 */ /* 0x004ea40008000008 */
.L_x_67:
[----:B------:R-:W-:Y:S05]  /*2060*/  BSYNC.RECONVERGENT B4 ;  /* 0x0000000000047941 */ /* 0x000fea0003800200 */
.L_x_66:
[----:B------:R-:W-:Y:S01]  /*2070*/  USHF.L.U32 UR21, UR21, 0x15, URZ ;  /* 0x0000001515157899 */ /* 0x000fe200080006ff */
[----:B------:R-:W-:Y:S01]  /*2080*/  IMAD.SHL.U32 R3, R0, 0x8, RZ ;  /* 0x0000000800037824 */ /* 0x000fe200078e00ff */
[----:B------:R-:W-:Y:S01]  /*2090*/  LOP3.LUT R2, R2, 0xc00, RZ, 0xc0, !PT ;  /* 0x00000c0002027812 */ /* 0x000fe200078ec0ff */
[C---:B------:R-:W-:Y:S01]  /*20a0*/  IMAD.SHL.U32 R4, R0.reuse, 0x2, RZ ;  /* 0x0000000200047824 */ /* 0x040fe200078e00ff */
[----:B------:R-:W-:Y:S01]  /*20b0*/  ULOP3.LUT UR21, UR21, 0x600000, URZ, 0xc0, !UPT ;  /* 0x0060000015157892 */ /* 0x000fe2000f8ec0ff */
[----:B------:R-:W-:Y:S01]  /*20c0*/  IMAD.SHL.U32 R0, R0, 0x40, RZ ;  /* 0x0000004000007824 */ /* 0x000fe200078e00ff */
[----:B------:R-:W-:Y:S02]  /*20d0*/  LOP3.LUT R3, R2, 0x30, R3, 0xf8, !PT ;  /* 0x0000003002037812 */ /* 0x000fe400078ef803 */
[----:B------:R-:W-:Y:S01]  /*20e0*/  ELECT P0, URZ, PT ;  /* 0x0000000000ff782f */ /* 0x000fe20003800000 */
[----:B------:R-:W-:Y:S01]  /*20f0*/  UIADD3 UR21, UPT, UPT, UR23, UR21, URZ ;  /* 0x0000001517157290 */ /* 0x000fe2000fffe0ff */
[----:B------:R-:W-:Y:S01]  /*2100*/  LOP3.LUT R3, R3, 0x20, R4, 0x78, !PT ;  /* 0x0000002003037812 */ /* 0x000fe200078e7804 */
[----:B------:R-:W-:Y:S01]  /*2110*/  UMOV UR9, UR19 ;  /* 0x0000001300097c82 */ /* 0x000fe20008000000 */
[----:B------:R-:W-:Y:S01]  /*2120*/  ISETP.LT.U32.AND P0, PT, R36, 0x20, P0 ;  /* 0x000000202400780c */ /* 0x000fe20000701070 */
[----:B------:R-:W-:Y:S01]  /*2130*/  UMOV UR10, UR15 ;  /* 0x0000000f000a7c82 */ /* 0x000fe20008000000 */
[----:B------:R-:W-:-:S04]  /*2140*/  LOP3.LUT R0, R3, 0x3c0, R0, 0xf8, !PT ;  /* 0x000003c003007812 */ /* 0x000fc800078ef800 */
[----:B-----5:R-:W-:Y:S01]  /*2150*/  LDTM.16dp32bit_t0_t15.x32 R4, tmem[UR21] ;  /* 0x00000015000479ee */ /* 0x020fe20008a80000 */
[----:B------:R-:W3:Y:S01]  /*2160*/  LDTM.16dp32bit_t16_t31.x32 R4, tmem[UR21+0x20] ;  /* 0x00002015000479ee */ /* 0x000ee20008aa0000 */
[----:B------:R-:W-:Y:S01]  /*2170*/  LOP3.LUT R2, R0, 0x10, RZ, 0x3c, !PT ;  /* 0x0000001000027812 */ /* 0x000fe200078e3cff */
[----:B------:R-:W-:-:S04]  /*2180*/  NOP ;  /* 0x0000000000007918 */ /* 0x000fc80000000000 */
[----:B---3--:R-:W-:Y:S01]  /*2190*/  VOTEU.ANY UP0, P0 ;  /* 0x0000000000ff7886 */ /* 0x008fe20000000100 */
[----:B------:R-:W-:-:S04]  /*21a0*/  VOTEU.ANY UP1, P0 ;  /* 0x0000000000ff7886 */ /* 0x000fc80000020100 */
[----:B------:R-:W-:Y:S01]  /*21b0*/  @UP0 UMOV UR21, UR22 ;  /* 0x0000001600150c82 */ /* 0x000fe20008000000 */
[----:B------:R-:W-:Y:S02]  /*21c0*/  F2FP.SATFINITE.E4M3.F32.PACK_AB_MERGE_C R6, R7, R6, RZ ;  /* 0x000000060706723e */ /* 0x000fe400048070ff */
[----:B------:R-:W-:Y:S02]  /*21d0*/  F2FP.SATFINITE.E4M3.F32.PACK_AB_MERGE_C R10, R11, R10, RZ ;  /* 0x0000000a0b0a723e */ /* 0x000fe400048070ff */
[----:B------:R-:W-:Y:S02]  /*21e0*/  F2FP.SATFINITE.E4M3.F32.PACK_AB_MERGE_C R14, R15, R14, RZ ;  /* 0x0000000e0f0e723e */ /* 0x000fe400048070ff */
[----:B------:R-:W-:Y:S02]  /*21f0*/  F2FP.SATFINITE.E4M3.F32.PACK_AB_MERGE_C R7, R19, R18, RZ ;  /* 0x000000121307723e */ /* 0x000fe400048070ff */
[----:B------:R-:W-:Y:S02]  /*2200*/  F2FP.SATFINITE.E4M3.F32.PACK_AB_MERGE_C R22, R23, R22, RZ ;  /* 0x000000161716723e */ /* 0x000fe400048070ff */
[----:B------:R-:W-:-:S02]  /*2210*/  F2FP.SATFINITE.E4M3.F32.PACK_AB_MERGE_C R26, R27, R26, RZ ;  /* 0x0000001a1b1a723e */ /* 0x000fc400048070ff */
[----:B------:R-:W-:Y:S02]  /*2220*/  F2FP.SATFINITE.E4M3.F32.PACK_AB_MERGE_C R30, R31, R30, RZ ;  /* 0x0000001e1f1e723e */ /* 0x000fe400048070ff */
[----:B------:R-:W-:Y:S02]  /*2230*/  F2FP.SATFINITE.E4M3.F32.PACK_AB_MERGE_C R34, R35, R34, RZ ;  /* 0x000000222322723e */ /* 0x000fe400048070ff */
[----:B------:R-:W-:Y:S02]  /*2240*/  F2FP.SATFINITE.E4M3.F32.PACK_AB_MERGE_C R4, R5, R4, R6 ;  /* 0x000000040504723e */ /* 0x000fe40004807006 */
[----:B------:R-:W-:Y:S02]  /*2250*/  F2FP.SATFINITE.E4M3.F32.PACK_AB_MERGE_C R5, R9, R8, R10 ;  /* 0x000000080905723e */ /* 0x000fe4000480700a */
[----:B------:R-:W-:Y:S02]  /*2260*/  F2FP.SATFINITE.E4M3.F32.PACK_AB_MERGE_C R6, R13, R12, R14 ;  /* 0x0000000c0d06723e */ /* 0x000fe4000480700e */
[----:B------:R-:W-:-:S02]  /*2270*/  F2FP.SATFINITE.E4M3.F32.PACK_AB_MERGE_C R7, R17, R16, R7 ;  /* 0x000000101107723e */ /* 0x000fc40004807007 */
[----:B------:R-:W-:Y:S02]  /*2280*/  F2FP.SATFINITE.E4M3.F32.PACK_AB_MERGE_C R20, R21, R20, R22 ;  /* 0x000000141514723e */ /* 0x000fe40004807016 */
[----:B------:R-:W-:Y:S01]  /*2290*/  F2FP.SATFINITE.E4M3.F32.PACK_AB_MERGE_C R21, R25, R24, R26 ;  /* 0x000000181915723e */ /* 0x000fe2000480701a */
[----:B--2---:R2:W-:Y:S01]  /*22a0*/  STS.128 [R0+UR8], R4 ;  /* 0x0000000400007988 */ /* 0x0045e20008000c08 */
[----:B------:R-:W-:Y:S02]  /*22b0*/  F2FP.SATFINITE.E4M3.F32.PACK_AB_MERGE_C R22, R29, R28, R30 ;  /* 0x0000001c1d16723e */ /* 0x000fe4000480701e */
[----:B------:R-:W-:-:S05]  /*22c0*/  F2FP.SATFINITE.E4M3.F32.PACK_AB_MERGE_C R23, R33, R32, R34 ;  /* 0x000000202117723e */ /* 0x000fca0004807022 */
[----:B------:R2:W-:Y:S01]  /*22d0*/  STS.128 [R2+UR8], R20 ;  /* 0x0000001402007988 */ /* 0x0005e20008000c08 */
[----:B------:R3:W-:Y:S06]  /*22e0*/  MEMBAR.ALL.CTA ;  /* 0x0000000000007992 */ /* 0x0007ec0000008000 */
[----:B---3--:R-:W3:Y:S02]  /*22f0*/  FENCE.VIEW.ASYNC.S ;  /* 0x00000000000073c6 */ /* 0x008ee40000000000 */
[----:B---3--:R-:W-:Y:S06]  /*2300*/  BAR.SYNC.DEFER_BLOCKING 0x0 ;  /* 0x0000000000007b1d */ /* 0x008fec0000010000 */
[----:B------:R2:W-:Y:S01]  /*2310*/  @UP1 UTMASTG.2D [UR8], [UR20] ;  /* 0x00000008140013b5 */ /* 0x0005e20008008000 */
[----:B------:R0:W-:Y:S01]  /*2320*/  UTMACMDFLUSH ;  /* 0x00000000000079b7 */ /* 0x0001e20000000000 */
[----:B------:R-:W-:-:S04]  /*2330*/  DEPBAR.LE SB0, 0x0 ;  /* 0x000080000000791a */ /* 0x000fc80000000000 */
[----:B------:R-:W-:Y:S08]  /*2340*/  BAR.SYNC.DEFER_BLOCKING 0x0 ;  /* 0x0000000000007b1d */ /* 0x000ff00000010000 */
[----:B------:R-:W-:Y:S06]  /*2350*/  BAR.SYNC.DEFER_BLOCKING 0x0 ;  /* 0x0000000000007b1d */ /* 0x000fec0000010000 */
[----:B--2---:R-:W-:Y:S05]  /*2360*/  @P2 BRA `(.L_x_68) ;  /* 0x0000000000a02947 */ /* 0x004fea0003800000 */
[----:B------:R-:W2:Y:S01]  /*2370*/  S2UR UR5, SR_CgaCtaId ;  /* 0x00000000000579c3 */ /* 0x000ea20000008800 */
[----:B------:R-:W-:Y:S01]  /*2380*/  NOP ;  /* 0x0000000000007918 */ /* 0x000fe20000000000 */
[----:B------:R-:W-:Y:S01]  /*2390*/  UMOV UR4, 0x50 ;  /* 0x0000005000047882 */ /* 0x000fe20000000000 */
[----:B------:R-:W-:Y:S02]  /*23a0*/  IMAD.U32 R0, RZ, RZ, UR23 ;  /* 0x00000017ff007e24 */ /* 0x000fe4000f8e00ff */
[----:B------:R-:W-:Y:S02]  /*23b0*/  IMAD.MOV.U32 R3, RZ, RZ, 0x3 ;  /* 0x00000003ff037424 */ /* 0x000fe400078e00ff */
[----:B------:R-:W-:Y:S01]  /*23c0*/  IMAD.MOV.U32 R7, RZ, RZ, 0x1 ;  /* 0x00000001ff077424 */ /* 0x000fe200078e00ff */
[----:B------:R-:W-:-:S04]  /*23d0*/  LOP3.LUT R0, R0, 0xffff, RZ, 0xc0, !PT ;  /* 0x0000ffff00007812 */ /* 0x000fc800078ec0ff */
[----:B------:R-:W-:-:S05]  /*23e0*/  SHF.R.U32.HI R0, RZ, 0x5, R0 ;  /* 0x00000005ff007819 */ /* 0x000fca0000011600 */
[----:B------:R-:W-:Y:S01]  /*23f0*/  VIADD R2, R0, 0x10 ;  /* 0x0000001000027836 */ /* 0x000fe20000000000 */
[----:B------:R-:W-:Y:S01]  /*2400*/  SHF.L.U32 R0, R3, R0, RZ ;  /* 0x0000000003007219 */ /* 0x000fe200000006ff */
[----:B--2---:R-:W-:-:S03]  /*2410*/  ULEA UR6, UR5, UR4, 0x18 ;  /* 0x0000000405067291 */ /* 0x004fc6000f8ec0ff */
[----:B------:R-:W-:-:S04]  /*2420*/  SHF.L.U32 R3, R7, R2, RZ ;  /* 0x0000000207037219 */ /* 0x000fc800000006ff */
[----:B------:R-:W-:Y:S02]  /*2430*/  LOP3.LUT R0, R3, R0, RZ, 0xfc, !PT ;  /* 0x0000000003007212 */ /* 0x000fe400078efcff */
[----:B------:R-:W2:Y:S02]  /*2440*/  LDS R5, [UR6] ;  /* 0x00000006ff057984 */ /* 0x000ea40008000800 */
[C---:B------:R-:W-:Y:S02]  /*2450*/  LOP3.LUT R2, R0.reuse, 0xffff, RZ, 0xc0, !PT ;  /* 0x0000ffff00027812 */ /* 0x040fe400078ec0ff */
[----:B--2---:R-:W-:-:S04]  /*2460*/  LOP3.LUT R3, R0, 0xffff, R5, 0x80, !PT ;  /* 0x0000ffff00037812 */ /* 0x004fc800078e8005 */
[----:B------:R-:W-:-:S13]  /*2470*/  ISETP.NE.AND P0, PT, R3, R2, PT ;  /* 0x000000020300720c */ /* 0x000fda0003f05270 */
[----:B------:R-:W-:Y:S05]  /*2480*/  @P0 BRA `(.L_x_69) ;  /* 0x0000000000500947 */ /* 0x000fea0003800000 */
[----:B------:R-:W-:Y:S02]  /*2490*/  SHF.R.U32.HI R5, RZ, 0x10, R5 ;  /* 0x00000010ff057819 */ /* 0x000fe40000011605 */
[----:B------:R-:W-:-:S04]  /*24a0*/  SHF.R.U32.HI R2, RZ, 0x10, R0 ;  /* 0x00000010ff027819 */ /* 0x000fc80000011600 */
[----:B------:R-:W-:-:S04]  /*24b0*/  LOP3.LUT R5, R5, R2, RZ, 0xc0, !PT ;  /* 0x0000000205057212 */ /* 0x000fc800078ec0ff */
[----:B------:R-:W-:-:S13]  /*24c0*/  ISETP.NE.AND P0, PT, R5, R2, PT ;  /* 0x000000020500720c */ /* 0x000fda0003f05270 */
[----:B------:R-:W-:Y:S05]  /*24d0*/  @P0 BRA `(.L_x_70) ;  /* 0x0000000000300947 */ /* 0x000fea0003800000 */
[----:B------:R-:W-:Y:S01]  /*24e0*/  R2UR UR4, R0 ;  /* 0x00000000000472ca */ /* 0x000fe200000e0000 */
[----:B------:R-:W-:Y:S01]  /*24f0*/  VOTEU.ANY UR5, UPT, PT ;  /* 0x0000000000057886 */ /* 0x000fe200038e0100 */
[----:B------:R-:W2:Y:S01]  /*2500*/  S2R R0, SR_LANEID ;  /* 0x0000000000007919 */ /* 0x000ea20000000000 */
[----:B------:R-:W-:-:S10]  /*2510*/  UFLO.U32 UR5, UR5 ;  /* 0x00000005000572bd */ /* 0x000fd400080e0000 */
[----:B------:R-:W-:-:S06]  /*2520*/  ULOP3.LUT UR4, URZ, UR4, URZ, 0x33, !UPT ;  /* 0x00000004ff047292 */ /* 0x000fcc000f8e33ff */
[----:B------:R-:W-:-:S04]  /*2530*/  IMAD.U32 R2, RZ, RZ, UR4 ;  /* 0x00000004ff027e24 */ /* 0x000fc8000f8e00ff */
[----:B------:R-:W3:Y:S02]  /*2540*/  REDUX UR7, R2 ;  /* 0x00000000020773c4 */ /* 0x000ee40000000000 */
[----:B------:R4:W-:Y:S01]  /*2550*/  UTCATOMSWS.AND URZ, UR4 ;  /* 0x0000000400ff79e3 */ /* 0x0009e20008000000 */
[----:B--2---:R-:W-:Y:S01]  /*2560*/  ISETP.EQ.U32.AND P0, PT, R0, UR5, PT ;  /* 0x0000000500007c0c */ /* 0x004fe2000bf02070 */
[----:B---3--:R-:W-:-:S12]  /*2570*/  IMAD.U32 R0, RZ, RZ, UR7 ;  /* 0x00000007ff007e24 */ /* 0x008fd8000f8e00ff */
[----:B------:R4:W-:Y:S01]  /*2580*/  @P0 ATOMS.AND RZ, [UR6], R0 ;  /* 0x00000000ffff098c */ /* 0x0009e2000a800006 */
[----:B------:R-:W-:Y:S05]  /*2590*/  BRA `(.L_x_68) ;  /* 0x0000000000147947 */ /* 0x000fea0003800000 */
.L_x_70:
[----:B------:R-:W-:-:S07]  /*25a0*/  MOV R2, 0x25c0 ;  /* 0x000025c000027802 */ /* 0x000fce0000000f00 */
[----:B-1----:R-:W-:Y:S05]  /*25b0*/  CALL.REL.NOINC `($__internal_0_$__cuda_sm10x_tcgen05_guardrail_trap_col_being_dealloced_not_returned_by_alloc) ;  /* 0x0000000000447944 */ /* 0x002fea0003c00000 */
[----:B------:R-:W-:Y:S05]  /*25c0*/  BRA `(.L_x_68) ;  /* 0x0000000000087947 */ /* 0x000fea0003800000 */
.L_x_69:
[----:B------:R-:W-:-:S07]  /*25d0*/  MOV R2, 0x25f0 ;  /* 0x000025f000027802 */ /* 0x000fce0000000f00 */
[----:B-1----:R-:W-:Y:S05]  /*25e0*/  CALL.REL.NOINC `($__internal_2_$__cuda_sm10x_tcgen05_guardrail_trap_unallocated_columns_being_dealloced) ;  /* 0x0000000000507944 */ /* 0x002fea0003c00000 */
.L_x_68:
[----:B------:R-:W-:Y:S01]  /*25f0*/  NOP ;  /* 0x0000000000007918 */ /* 0x000fe20000000000 */
[----:B----4-:R-:W-:Y:S05]  /*2600*/  EXIT ;  /* 0x000000000000794d */ /* 0x010fea0003800000 */
.L_x_57:
[----:B------:R-:W2:Y:S02]  /*2610*/  SYNCS.PHASECHK.TRANS64.TRYWAIT P0, [UR8+0x2000], RZ ;  /* 0x002000ffff0075a7 */ /* 0x000ea40008001108 */
[----:B--2---:R-:W-:Y:S05]  /*2620*/  @!P0 BRA `(.L_x_57) ;  /* 0xfffffffc00f88947 */ /* 0x004fea000383ffff */
[----:B------:R-:W-:Y:S05]  /*2630*/  BRA `(.L_x_71) ;  /* 0xfffffff000fc7947 */ /* 0x000fea000383ffff */
.L_x_59:
[----:B------:R-:W2:Y:S02]  /*2640*/  SYNCS.PHASECHK.TRANS64.TRYWAIT P1, [UR8+0x2010], RZ ;  /* 0x002010ffff0075a7 */ /* 0x000ea40008021108 */
[----:B--2---:R-:W-:Y:S05]  /*2650*/  @!P1 BRA `(.L_x_59) ;  /* 0xfffffffc00f89947 */ /* 0x004fea000383ffff */
[----:B------:R-:W-:Y:S05]  /*2660*/  BRA `(.L_x_72) ;  /* 0xfffffff4004c7947 */ /* 0x000fea000383ffff */
.L_x_60:
[----:B------:R-:W3:Y:S02]  /*2670*/  SYNCS.PHASECHK.TRANS64.TRYWAIT P0, [UR9+0x2000], R2 ;  /* 0x00200002ff0075a7 */ /* 0x000ee40008001109 */
[----:B---3--:R-:W-:Y:S05]  /*2680*/  @!P0 BRA `(.L_x_60) ;  /* 0xfffffffc00f88947 */ /* 0x008fea000383ffff */
[----:B------:R-:W-:Y:S05]  /*2690*/  BRA `(.L_x_73) ;  /* 0xfffffff400c87947 */ /* 0x000fea000383ffff */
.L_x_62:
[----:B------:R-:W3:Y:S02]  /*26a0*/  SYNCS.PHASECHK.TRANS64.TRYWAIT P0, [UR9+0x2010], R2 ;  /* 0x00201002ff0075a7 */ /* 0x000ee40008001109 */
[----:B---3--:R-:W-:Y:S05]  /*26b0*/  @!P0 BRA `(.L_x_62) ;  /* 0xfffffffc00f88947 */ /* 0x008fea000383ffff */
[----:B------:R-:W-:Y:S05]  /*26c0*/  BRA `(.L_x_74) ;  /* 0xfffffff800147947 */ /* 0x000fea000383ffff */
        .weak           $__internal_0_$__cuda_sm10x_tcgen05_guardrail_trap_col_being_dealloced_not_returned_by_alloc
        .type           $__internal_0_$__cuda_sm10x_tcgen05_guardrail_trap_col_being_dealloced_not_returned_by_alloc,@function
        .size           $__internal_0_$__cuda_sm10x_tcgen05_guardrail_trap_col_being_dealloced_not_returned_by_alloc,($__internal_1_$__cuda_sm10x_tcgen05_guardrail_trap_phase_invalid_during_alloc - $__internal_0_$__cuda_sm10x_tcgen05_guardrail_trap_col_being_dealloced_not_returned_by_alloc)
$__internal_0_$__cuda_sm10x_tcgen05_guardrail_trap_col_being_dealloced_not_returned_by_alloc:
[----:B------:R-:W-:Y:S05]  /*26d0*/  BPT.TRAP 0x1 ;  /* 0x000000040000795c */ /* 0x000fea0000300000 */
[----:B------:R-:W-:-:S04]  /*26e0*/  IMAD.MOV.U32 R3, RZ, RZ, 0x0 ;  /* 0x00000000ff037424 */ /* 0x000fc800078e00ff */
[----:B------:R-:W-:Y:S05]  /*26f0*/  RET.REL.NODEC R2 `(gluon_tcgen05) ;  /* 0xffffffd802407950 */ /* 0x000fea0003c3ffff */
        .weak           $__internal_1_$__cuda_sm10x_tcgen05_guardrail_trap_phase_invalid_during_alloc
        .type           $__internal_1_$__cuda_sm10x_tcgen05_guardrail_trap_phase_invalid_during_alloc,@function
        .size           $__internal_1_$__cuda_sm10x_tcgen05_guardrail_trap_phase_invalid_during_alloc,($__internal_2_$__cuda_sm10x_tcgen05_guardrail_trap_unallocated_columns_being_dealloced - $__internal_1_$__cuda_sm10x_tcgen05_guardrail_trap_phase_invalid_during_alloc)
$__internal_1_$__cuda_sm10x_tcgen05_guardrail_trap_phase_invalid_during_alloc:
[----:B------:R-:W-:Y:S05]  /*2700*/  BPT.TRAP 0x1 ;  /* 0x000000040000795c */ /* 0x000fea0000300000 */
[----:B------:R-:W-:-:S04]  /*2710*/  IMAD.MOV.U32 R3, RZ, RZ, 0x0 ;  /* 0x00000000ff037424 */ /* 0x000fc800078e00ff */
[----:B------:R-:W-:Y:S05]  /*2720*/  RET.REL.NODEC R2 `(gluon_tcgen05) ;  /* 0xffffffd802347950 */ /* 0x000fea0003c3ffff */
        .weak           $__internal_2_$__cuda_sm10x_tcgen05_guardrail_trap_unallocated_columns_being_dealloced
        .type           $__internal_2_$__cuda_sm10x_tcgen05_guardrail_trap_unallocated_columns_being_dealloced,@function
        .size           $__internal_2_$__cuda_sm10x_tcgen05_guardrail_trap_unallocated_columns_being_dealloced,(.L_x_78 - $__internal_2_$__cuda_sm10x_tcgen05_guardrail_trap_unallocated_columns_being_dealloced)
$__internal_2_$__cuda_sm10x_tcgen05_guardrail_trap_unallocated_columns_being_dealloced:
[----:B------:R-:W-:Y:S05]  /*2730*/  BPT.TRAP 0x1 ;  /* 0x000000040000795c */ /* 0x000fea0000300000 */
[----:B------:R-:W-:-:S04]  /*2740*/  IMAD.MOV.U32 R3, RZ, RZ, 0x0 ;  /* 0x00000000ff037424 */ /* 0x000fc800078e00ff */
[----:B------:R-:W-:Y:S05]  /*2750*/  RET.REL.NODEC R2 `(gluon_tcgen05) ;  /* 0xffffffd802287950 */ /* 0x000fea0003c3ffff */
.L_x_75:
[----:B------:R-:W-:-:S00]  /*2760*/  BRA `(.L_x_75) ;  /* 0xfffffffc00fc7947 */ /* 0x000fc0000383ffff */
[----:B------:R-:W-:-:S00]  /*2770*/  NOP ;  /* 0x0000000000007918 */ /* 0x000fc00000000000 */
        /* <DEDUP_REMOVED lines=8> */
.L_x_78:


//--------------------- .nv.shared.gluon_tcgen05  --------------------------
	.section	.nv.shared.gluon_tcgen05,"aw",@nobits
	.sectionflags	@""
	.align	16
	.zero		1024


//--------------------- .nv.shared.reserved.0     --------------------------
	.section	.nv.shared.reserved.0,"aw",@nobits
	.align	8
	.weak		__nv_reservedSMEM_offset_0_alias
	.size		__nv_reservedSMEM_offset_0_alias, 0, 64
	.other		__nv_reservedSMEM_offset_0_alias,@"STO_CUDA_RESERVED_SHARED STV_DEFAULT"
__nv_reservedSMEM_offset_0_alias:
	.zero		0
.nv.shared.reserved.0:
	.zero		64
	.weak		__nv_reservedSMEM_allocation_phase
	.type		__nv_reservedSMEM_allocation_phase,@object
	.size		__nv_reservedSMEM_allocation_phase,(.L_0 - __nv_reservedSMEM_allocation_phase)
__nv_reservedSMEM_allocation_phase:
	.zero		1
.L_0:
	.zero		7
	.weak		__nv_reservedSMEM_devtool_atexit_pc
	.type		__nv_reservedSMEM_devtool_atexit_pc,@object
	.size		__nv_reservedSMEM_devtool_atexit_pc,(__nv_reservedSMEM_allocation_mask - __nv_reservedSMEM_devtool_atexit_pc)
__nv_reservedSMEM_devtool_atexit_pc:
	.zero		8
	.weak		__nv_reservedSMEM_allocation_mask
	.type		__nv_reservedSMEM_allocation_mask,@object
	.size		__nv_reservedSMEM_allocation_mask,(.L_2 - __nv_reservedSMEM_allocation_mask)
__nv_reservedSMEM_allocation_mask:
	.zero		4
.L_2:


//--------------------- .nv.constant0.gluon_tcgen05 --------------------------
	.section	.nv.constant0.gluon_tcgen05,"a",@progbits
	.sectionflags	@""
	.align	4
.nv.constant0.gluon_tcgen05:
	.zero		976


//--------------------- SYMBOLS --------------------------

	.type		.nv.reservedSmem.offset0,@object
	.size		.nv.reservedSmem.offset0,0x4
	.type		.nv.reservedSmem.cap,@object
	.size		.nv.reservedSmem.cap,0x4
